//
// Generated by NVIDIA NVVM Compiler
//
// Compiler Build ID: CL-36424714
// Cuda compilation tools, release 13.0, V13.0.88
// Based on NVVM 20.0.0
//

.version 9.0
.target sm_100
.address_size 64

	// .globl	assign_kernel
.extern .shared .align 16 .b8 shared_mem[];

.visible .entry assign_kernel(
	.param .u64 .ptr .align 1 assign_kernel_param_0,
	.param .u64 .ptr .align 1 assign_kernel_param_1,
	.param .u64 .ptr .align 1 assign_kernel_param_2,
	.param .align 4 .b8 assign_kernel_param_3[12]
)
{
	.reg .pred 	%p<39>;
	.reg .b32 	%r<318>;
	.reg .b32 	%f<424>;
	.reg .b64 	%rd<338>;

	ld.param.u32 	%r91, [assign_kernel_param_3+8];
	ld.param.u32 	%r90, [assign_kernel_param_3+4];
	ld.param.u32 	%r89, [assign_kernel_param_3];
	ld.param.u64 	%rd4, [assign_kernel_param_0];
	ld.param.u64 	%rd5, [assign_kernel_param_1];
	cvta.to.global.u64 	%rd1, %rd5;
	cvta.to.global.u64 	%rd2, %rd4;
	mov.u32 	%r92, %ctaid.x;
	mov.u32 	%r93, %ntid.x;
	mov.u32 	%r94, %tid.x;
	mad.lo.s32 	%r3, %r92, %r93, %r94;
	setp.ge.u32 	%p1, %r3, %r89;
	@%p1 bra 	$L__BB0_52;
	mul.lo.s32 	%r4, %r91, %r3;
	setp.eq.s32 	%p2, %r90, 0;
	mov.b32 	%r317, 0;
	@%p2 bra 	$L__BB0_51;
	shr.u32 	%r5, %r91, 2;
	setp.gt.u32 	%p3, %r91, 3;
	and.b32  	%r6, %r91, -4;
	@%p3 bra 	$L__BB0_19;
	setp.ne.s32 	%p26, %r6, %r91;
	@%p26 bra 	$L__BB0_10;
	and.b32  	%r7, %r90, 3;
	setp.lt.u32 	%p33, %r90, 4;
	mov.f32 	%f396, 0f7F7FFFFF;
	mov.b32 	%r293, 0;
	mov.u32 	%r317, %r293;
	@%p33 bra 	$L__BB0_7;
	and.b32  	%r293, %r90, -4;
	neg.s32 	%r286, %r293;
	mov.f32 	%f396, 0f7F7FFFFF;
	mov.b32 	%r287, 0;
	mov.u32 	%r317, %r287;
$L__BB0_6:
	setp.gt.f32 	%p34, %f396, 0f00000000;
	selp.f32 	%f396, 0f00000000, %f396, %p34;
	selp.b32 	%r317, %r287, %r317, %p34;
	add.s32 	%r287, %r287, 4;
	add.s32 	%r286, %r286, 4;
	setp.ne.s32 	%p35, %r286, 0;
	@%p35 bra 	$L__BB0_6;
$L__BB0_7:
	setp.eq.s32 	%p36, %r7, 0;
	@%p36 bra 	$L__BB0_51;
	neg.s32 	%r292, %r7;
$L__BB0_9:
	.pragma "nounroll";
	setp.gt.f32 	%p37, %f396, 0f00000000;
	selp.f32 	%f396, 0f00000000, %f396, %p37;
	selp.b32 	%r317, %r293, %r317, %p37;
	add.s32 	%r293, %r293, 1;
	add.s32 	%r292, %r292, 1;
	setp.eq.s32 	%p38, %r292, 0;
	@%p38 bra 	$L__BB0_51;
	bra.uni 	$L__BB0_9;
$L__BB0_10:
	add.s32 	%r263, %r6, 1;
	max.u32 	%r26, %r91, %r263;
	add.s32 	%r27, %r6, 3;
	add.s32 	%r28, %r4, %r6;
	mov.f32 	%f398, 0f7F7FFFFF;
	mov.b32 	%r295, 0;
	mov.u32 	%r317, %r295;
$L__BB0_11:
	setp.lt.u32 	%p27, %r26, 8;
	mul.lo.s32 	%r31, %r295, %r91;
	mov.f32 	%f400, 0f00000000;
	mov.u32 	%r301, %r6;
	@%p27 bra 	$L__BB0_15;
	add.s32 	%r299, %r6, %r31;
	mov.f32 	%f400, 0f00000000;
	mov.b32 	%r297, 3;
	mov.u32 	%r298, %r28;
	mov.u32 	%r300, %r27;
$L__BB0_13:
	.pragma "nounroll";
	mul.wide.u32 	%rd290, %r298, 4;
	add.s64 	%rd291, %rd2, %rd290;
	ld.global.f32 	%f353, [%rd291];
	mul.wide.u32 	%rd292, %r299, 4;
	add.s64 	%rd293, %rd1, %rd292;
	ld.global.f32 	%f354, [%rd293];
	sub.f32 	%f355, %f353, %f354;
	fma.rn.f32 	%f356, %f355, %f355, %f400;
	add.s32 	%r265, %r298, 1;
	mul.wide.u32 	%rd294, %r265, 4;
	add.s64 	%rd295, %rd2, %rd294;
	ld.global.f32 	%f357, [%rd295];
	add.s32 	%r266, %r299, 1;
	mul.wide.u32 	%rd296, %r266, 4;
	add.s64 	%rd297, %rd1, %rd296;
	ld.global.f32 	%f358, [%rd297];
	sub.f32 	%f359, %f357, %f358;
	fma.rn.f32 	%f360, %f359, %f359, %f356;
	add.s32 	%r267, %r298, 2;
	mul.wide.u32 	%rd298, %r267, 4;
	add.s64 	%rd299, %rd2, %rd298;
	ld.global.f32 	%f361, [%rd299];
	add.s32 	%r268, %r299, 2;
	mul.wide.u32 	%rd300, %r268, 4;
	add.s64 	%rd301, %rd1, %rd300;
	ld.global.f32 	%f362, [%rd301];
	sub.f32 	%f363, %f361, %f362;
	fma.rn.f32 	%f364, %f363, %f363, %f360;
	add.s32 	%r269, %r298, 3;
	mul.wide.u32 	%rd302, %r269, 4;
	add.s64 	%rd303, %rd2, %rd302;
	ld.global.f32 	%f365, [%rd303];
	add.s32 	%r270, %r299, 3;
	mul.wide.u32 	%rd304, %r270, 4;
	add.s64 	%rd305, %rd1, %rd304;
	ld.global.f32 	%f366, [%rd305];
	sub.f32 	%f367, %f365, %f366;
	fma.rn.f32 	%f368, %f367, %f367, %f364;
	add.s32 	%r271, %r298, 4;
	mul.wide.u32 	%rd306, %r271, 4;
	add.s64 	%rd307, %rd2, %rd306;
	ld.global.f32 	%f369, [%rd307];
	add.s32 	%r272, %r299, 4;
	mul.wide.u32 	%rd308, %r272, 4;
	add.s64 	%rd309, %rd1, %rd308;
	ld.global.f32 	%f370, [%rd309];
	sub.f32 	%f371, %f369, %f370;
	fma.rn.f32 	%f372, %f371, %f371, %f368;
	add.s32 	%r273, %r298, 5;
	mul.wide.u32 	%rd310, %r273, 4;
	add.s64 	%rd311, %rd2, %rd310;
	ld.global.f32 	%f373, [%rd311];
	add.s32 	%r274, %r299, 5;
	mul.wide.u32 	%rd312, %r274, 4;
	add.s64 	%rd313, %rd1, %rd312;
	ld.global.f32 	%f374, [%rd313];
	sub.f32 	%f375, %f373, %f374;
	fma.rn.f32 	%f376, %f375, %f375, %f372;
	add.s32 	%r275, %r298, 6;
	mul.wide.u32 	%rd314, %r275, 4;
	add.s64 	%rd315, %rd2, %rd314;
	ld.global.f32 	%f377, [%rd315];
	add.s32 	%r276, %r299, 6;
	mul.wide.u32 	%rd316, %r276, 4;
	add.s64 	%rd317, %rd1, %rd316;
	ld.global.f32 	%f378, [%rd317];
	sub.f32 	%f379, %f377, %f378;
	fma.rn.f32 	%f380, %f379, %f379, %f376;
	add.s32 	%r277, %r298, 7;
	mul.wide.u32 	%rd318, %r277, 4;
	add.s64 	%rd319, %rd2, %rd318;
	ld.global.f32 	%f381, [%rd319];
	add.s32 	%r278, %r299, 7;
	mul.wide.u32 	%rd320, %r278, 4;
	add.s64 	%rd321, %rd1, %rd320;
	ld.global.f32 	%f382, [%rd321];
	sub.f32 	%f383, %f381, %f382;
	fma.rn.f32 	%f400, %f383, %f383, %f380;
	add.s32 	%r300, %r300, 8;
	add.s32 	%r299, %r299, 8;
	add.s32 	%r298, %r298, 8;
	add.s32 	%r297, %r297, 8;
	setp.ne.s32 	%p28, %r297, 3;
	@%p28 bra 	$L__BB0_13;
	add.s32 	%r301, %r300, -3;
$L__BB0_15:
	setp.eq.s32 	%p29, %r26, 1;
	add.s32 	%r43, %r301, %r4;
	mul.wide.u32 	%rd322, %r43, 4;
	add.s64 	%rd323, %rd2, %rd322;
	ld.global.f32 	%f384, [%rd323];
	add.s32 	%r44, %r301, %r31;
	mul.wide.u32 	%rd324, %r44, 4;
	add.s64 	%rd325, %rd1, %rd324;
	ld.global.f32 	%f385, [%rd325];
	sub.f32 	%f386, %f384, %f385;
	fma.rn.f32 	%f401, %f386, %f386, %f400;
	@%p29 bra 	$L__BB0_18;
	setp.eq.s32 	%p30, %r26, 2;
	add.s32 	%r279, %r43, 1;
	mul.wide.u32 	%rd326, %r279, 4;
	add.s64 	%rd327, %rd2, %rd326;
	ld.global.f32 	%f387, [%rd327];
	add.s32 	%r280, %r44, 1;
	mul.wide.u32 	%rd328, %r280, 4;
	add.s64 	%rd329, %rd1, %rd328;
	ld.global.f32 	%f388, [%rd329];
	sub.f32 	%f389, %f387, %f388;
	fma.rn.f32 	%f401, %f389, %f389, %f401;
	@%p30 bra 	$L__BB0_18;
	add.s32 	%r281, %r43, 2;
	mul.wide.u32 	%rd330, %r281, 4;
	add.s64 	%rd331, %rd2, %rd330;
	ld.global.f32 	%f390, [%rd331];
	add.s32 	%r282, %r44, 2;
	mul.wide.u32 	%rd332, %r282, 4;
	add.s64 	%rd333, %rd1, %rd332;
	ld.global.f32 	%f391, [%rd333];
	sub.f32 	%f392, %f390, %f391;
	fma.rn.f32 	%f401, %f392, %f392, %f401;
$L__BB0_18:
	setp.lt.f32 	%p31, %f401, %f398;
	selp.f32 	%f398, %f401, %f398, %p31;
	selp.b32 	%r317, %r295, %r317, %p31;
	add.s32 	%r295, %r295, 1;
	setp.eq.s32 	%p32, %r295, %r90;
	@%p32 bra 	$L__BB0_51;
	bra.uni 	$L__BB0_11;
$L__BB0_19:
	setp.ne.s32 	%p4, %r6, %r91;
	@%p4 bra 	$L__BB0_30;
	add.s32 	%r47, %r5, -1;
	and.b32  	%r48, %r5, 1073741820;
	and.b32  	%r49, %r91, 12;
	and.b32  	%r50, %r91, 4;
	mov.f32 	%f402, 0f7F7FFFFF;
	mov.b32 	%r302, 0;
	mov.u32 	%r317, %r302;
$L__BB0_21:
	setp.lt.u32 	%p19, %r47, 3;
	mul.lo.s32 	%r53, %r302, %r91;
	mov.f32 	%f404, 0f00000000;
	mov.b32 	%r306, 0;
	@%p19 bra 	$L__BB0_24;
	mov.f32 	%f404, 0f00000000;
	mov.b32 	%r304, 0;
$L__BB0_23:
	.pragma "nounroll";
	shl.b32 	%r202, %r304, 2;
	add.s32 	%r203, %r202, %r4;
	add.s32 	%r204, %r202, %r53;
	mul.wide.u32 	%rd178, %r203, 4;
	add.s64 	%rd179, %rd2, %rd178;
	ld.global.f32 	%f233, [%rd179];
	mul.wide.u32 	%rd180, %r204, 4;
	add.s64 	%rd181, %rd1, %rd180;
	ld.global.f32 	%f234, [%rd181];
	sub.f32 	%f235, %f233, %f234;
	add.s32 	%r205, %r203, 1;
	mul.wide.u32 	%rd182, %r205, 4;
	add.s64 	%rd183, %rd2, %rd182;
	ld.global.f32 	%f236, [%rd183];
	add.s32 	%r206, %r204, 1;
	mul.wide.u32 	%rd184, %r206, 4;
	add.s64 	%rd185, %rd1, %rd184;
	ld.global.f32 	%f237, [%rd185];
	sub.f32 	%f238, %f236, %f237;
	add.s32 	%r207, %r203, 2;
	mul.wide.u32 	%rd186, %r207, 4;
	add.s64 	%rd187, %rd2, %rd186;
	ld.global.f32 	%f239, [%rd187];
	add.s32 	%r208, %r204, 2;
	mul.wide.u32 	%rd188, %r208, 4;
	add.s64 	%rd189, %rd1, %rd188;
	ld.global.f32 	%f240, [%rd189];
	sub.f32 	%f241, %f239, %f240;
	add.s32 	%r209, %r203, 3;
	mul.wide.u32 	%rd190, %r209, 4;
	add.s64 	%rd191, %rd2, %rd190;
	ld.global.f32 	%f242, [%rd191];
	add.s32 	%r210, %r204, 3;
	mul.wide.u32 	%rd192, %r210, 4;
	add.s64 	%rd193, %rd1, %rd192;
	ld.global.f32 	%f243, [%rd193];
	sub.f32 	%f244, %f242, %f243;
	mul.f32 	%f245, %f238, %f238;
	fma.rn.f32 	%f246, %f235, %f235, %f245;
	fma.rn.f32 	%f247, %f241, %f241, %f246;
	fma.rn.f32 	%f248, %f244, %f244, %f247;
	add.f32 	%f249, %f404, %f248;
	mad.lo.s32 	%r211, %r304, -3, %r202;
	add.s32 	%r212, %r203, 4;
	add.s32 	%r213, %r204, 4;
	mul.wide.u32 	%rd194, %r212, 4;
	add.s64 	%rd195, %rd2, %rd194;
	ld.global.f32 	%f250, [%rd195];
	mul.wide.u32 	%rd196, %r213, 4;
	add.s64 	%rd197, %rd1, %rd196;
	ld.global.f32 	%f251, [%rd197];
	sub.f32 	%f252, %f250, %f251;
	add.s32 	%r214, %r203, 5;
	mul.wide.u32 	%rd198, %r214, 4;
	add.s64 	%rd199, %rd2, %rd198;
	ld.global.f32 	%f253, [%rd199];
	add.s32 	%r215, %r204, 5;
	mul.wide.u32 	%rd200, %r215, 4;
	add.s64 	%rd201, %rd1, %rd200;
	ld.global.f32 	%f254, [%rd201];
	sub.f32 	%f255, %f253, %f254;
	add.s32 	%r216, %r203, 6;
	mul.wide.u32 	%rd202, %r216, 4;
	add.s64 	%rd203, %rd2, %rd202;
	ld.global.f32 	%f256, [%rd203];
	add.s32 	%r217, %r204, 6;
	mul.wide.u32 	%rd204, %r217, 4;
	add.s64 	%rd205, %rd1, %rd204;
	ld.global.f32 	%f257, [%rd205];
	sub.f32 	%f258, %f256, %f257;
	add.s32 	%r218, %r203, 7;
	mul.wide.u32 	%rd206, %r218, 4;
	add.s64 	%rd207, %rd2, %rd206;
	ld.global.f32 	%f259, [%rd207];
	add.s32 	%r219, %r204, 7;
	mul.wide.u32 	%rd208, %r219, 4;
	add.s64 	%rd209, %rd1, %rd208;
	ld.global.f32 	%f260, [%rd209];
	sub.f32 	%f261, %f259, %f260;
	mul.f32 	%f262, %f255, %f255;
	fma.rn.f32 	%f263, %f252, %f252, %f262;
	fma.rn.f32 	%f264, %f258, %f258, %f263;
	fma.rn.f32 	%f265, %f261, %f261, %f264;
	add.f32 	%f266, %f249, %f265;
	add.s32 	%r220, %r203, 8;
	add.s32 	%r221, %r204, 8;
	mul.wide.u32 	%rd210, %r220, 4;
	add.s64 	%rd211, %rd2, %rd210;
	ld.global.f32 	%f267, [%rd211];
	mul.wide.u32 	%rd212, %r221, 4;
	add.s64 	%rd213, %rd1, %rd212;
	ld.global.f32 	%f268, [%rd213];
	sub.f32 	%f269, %f267, %f268;
	add.s32 	%r222, %r203, 9;
	mul.wide.u32 	%rd214, %r222, 4;
	add.s64 	%rd215, %rd2, %rd214;
	ld.global.f32 	%f270, [%rd215];
	add.s32 	%r223, %r204, 9;
	mul.wide.u32 	%rd216, %r223, 4;
	add.s64 	%rd217, %rd1, %rd216;
	ld.global.f32 	%f271, [%rd217];
	sub.f32 	%f272, %f270, %f271;
	add.s32 	%r224, %r203, 10;
	mul.wide.u32 	%rd218, %r224, 4;
	add.s64 	%rd219, %rd2, %rd218;
	ld.global.f32 	%f273, [%rd219];
	add.s32 	%r225, %r204, 10;
	mul.wide.u32 	%rd220, %r225, 4;
	add.s64 	%rd221, %rd1, %rd220;
	ld.global.f32 	%f274, [%rd221];
	sub.f32 	%f275, %f273, %f274;
	add.s32 	%r226, %r203, 11;
	mul.wide.u32 	%rd222, %r226, 4;
	add.s64 	%rd223, %rd2, %rd222;
	ld.global.f32 	%f276, [%rd223];
	add.s32 	%r227, %r204, 11;
	mul.wide.u32 	%rd224, %r227, 4;
	add.s64 	%rd225, %rd1, %rd224;
	ld.global.f32 	%f277, [%rd225];
	sub.f32 	%f278, %f276, %f277;
	mul.f32 	%f279, %f272, %f272;
	fma.rn.f32 	%f280, %f269, %f269, %f279;
	fma.rn.f32 	%f281, %f275, %f275, %f280;
	fma.rn.f32 	%f282, %f278, %f278, %f281;
	add.f32 	%f283, %f266, %f282;
	add.s32 	%r228, %r203, 12;
	add.s32 	%r229, %r204, 12;
	mul.wide.u32 	%rd226, %r228, 4;
	add.s64 	%rd227, %rd2, %rd226;
	ld.global.f32 	%f284, [%rd227];
	mul.wide.u32 	%rd228, %r229, 4;
	add.s64 	%rd229, %rd1, %rd228;
	ld.global.f32 	%f285, [%rd229];
	sub.f32 	%f286, %f284, %f285;
	add.s32 	%r230, %r203, 13;
	mul.wide.u32 	%rd230, %r230, 4;
	add.s64 	%rd231, %rd2, %rd230;
	ld.global.f32 	%f287, [%rd231];
	add.s32 	%r231, %r204, 13;
	mul.wide.u32 	%rd232, %r231, 4;
	add.s64 	%rd233, %rd1, %rd232;
	ld.global.f32 	%f288, [%rd233];
	sub.f32 	%f289, %f287, %f288;
	add.s32 	%r232, %r203, 14;
	mul.wide.u32 	%rd234, %r232, 4;
	add.s64 	%rd235, %rd2, %rd234;
	ld.global.f32 	%f290, [%rd235];
	add.s32 	%r233, %r204, 14;
	mul.wide.u32 	%rd236, %r233, 4;
	add.s64 	%rd237, %rd1, %rd236;
	ld.global.f32 	%f291, [%rd237];
	sub.f32 	%f292, %f290, %f291;
	add.s32 	%r234, %r203, 15;
	mul.wide.u32 	%rd238, %r234, 4;
	add.s64 	%rd239, %rd2, %rd238;
	ld.global.f32 	%f293, [%rd239];
	add.s32 	%r235, %r204, 15;
	mul.wide.u32 	%rd240, %r235, 4;
	add.s64 	%rd241, %rd1, %rd240;
	ld.global.f32 	%f294, [%rd241];
	sub.f32 	%f295, %f293, %f294;
	mul.f32 	%f296, %f289, %f289;
	fma.rn.f32 	%f297, %f286, %f286, %f296;
	fma.rn.f32 	%f298, %f292, %f292, %f297;
	fma.rn.f32 	%f299, %f295, %f295, %f298;
	add.f32 	%f404, %f283, %f299;
	add.s32 	%r304, %r211, 4;
	setp.ne.s32 	%p20, %r304, %r48;
	mov.u32 	%r306, %r48;
	@%p20 bra 	$L__BB0_23;
$L__BB0_24:
	setp.eq.s32 	%p21, %r49, 0;
	@%p21 bra 	$L__BB0_29;
	setp.eq.s32 	%p22, %r49, 4;
	@%p22 bra 	$L__BB0_27;
	shl.b32 	%r236, %r306, 2;
	add.s32 	%r237, %r236, %r4;
	add.s32 	%r238, %r236, %r53;
	mul.wide.u32 	%rd242, %r237, 4;
	add.s64 	%rd243, %rd2, %rd242;
	ld.global.f32 	%f301, [%rd243];
	mul.wide.u32 	%rd244, %r238, 4;
	add.s64 	%rd245, %rd1, %rd244;
	ld.global.f32 	%f302, [%rd245];
	sub.f32 	%f303, %f301, %f302;
	add.s32 	%r239, %r237, 1;
	mul.wide.u32 	%rd246, %r239, 4;
	add.s64 	%rd247, %rd2, %rd246;
	ld.global.f32 	%f304, [%rd247];
	add.s32 	%r240, %r238, 1;
	mul.wide.u32 	%rd248, %r240, 4;
	add.s64 	%rd249, %rd1, %rd248;
	ld.global.f32 	%f305, [%rd249];
	sub.f32 	%f306, %f304, %f305;
	add.s32 	%r241, %r237, 2;
	mul.wide.u32 	%rd250, %r241, 4;
	add.s64 	%rd251, %rd2, %rd250;
	ld.global.f32 	%f307, [%rd251];
	add.s32 	%r242, %r238, 2;
	mul.wide.u32 	%rd252, %r242, 4;
	add.s64 	%rd253, %rd1, %rd252;
	ld.global.f32 	%f308, [%rd253];
	sub.f32 	%f309, %f307, %f308;
	add.s32 	%r243, %r237, 3;
	mul.wide.u32 	%rd254, %r243, 4;
	add.s64 	%rd255, %rd2, %rd254;
	ld.global.f32 	%f310, [%rd255];
	add.s32 	%r244, %r238, 3;
	mul.wide.u32 	%rd256, %r244, 4;
	add.s64 	%rd257, %rd1, %rd256;
	ld.global.f32 	%f311, [%rd257];
	sub.f32 	%f312, %f310, %f311;
	mul.f32 	%f313, %f306, %f306;
	fma.rn.f32 	%f314, %f303, %f303, %f313;
	fma.rn.f32 	%f315, %f309, %f309, %f314;
	fma.rn.f32 	%f316, %f312, %f312, %f315;
	add.f32 	%f317, %f404, %f316;
	add.s32 	%r245, %r237, 4;
	add.s32 	%r246, %r238, 4;
	mul.wide.u32 	%rd258, %r245, 4;
	add.s64 	%rd259, %rd2, %rd258;
	ld.global.f32 	%f318, [%rd259];
	mul.wide.u32 	%rd260, %r246, 4;
	add.s64 	%rd261, %rd1, %rd260;
	ld.global.f32 	%f319, [%rd261];
	sub.f32 	%f320, %f318, %f319;
	add.s32 	%r247, %r237, 5;
	mul.wide.u32 	%rd262, %r247, 4;
	add.s64 	%rd263, %rd2, %rd262;
	ld.global.f32 	%f321, [%rd263];
	add.s32 	%r248, %r238, 5;
	mul.wide.u32 	%rd264, %r248, 4;
	add.s64 	%rd265, %rd1, %rd264;
	ld.global.f32 	%f322, [%rd265];
	sub.f32 	%f323, %f321, %f322;
	add.s32 	%r249, %r237, 6;
	mul.wide.u32 	%rd266, %r249, 4;
	add.s64 	%rd267, %rd2, %rd266;
	ld.global.f32 	%f324, [%rd267];
	add.s32 	%r250, %r238, 6;
	mul.wide.u32 	%rd268, %r250, 4;
	add.s64 	%rd269, %rd1, %rd268;
	ld.global.f32 	%f325, [%rd269];
	sub.f32 	%f326, %f324, %f325;
	add.s32 	%r251, %r237, 7;
	mul.wide.u32 	%rd270, %r251, 4;
	add.s64 	%rd271, %rd2, %rd270;
	ld.global.f32 	%f327, [%rd271];
	add.s32 	%r252, %r238, 7;
	mul.wide.u32 	%rd272, %r252, 4;
	add.s64 	%rd273, %rd1, %rd272;
	ld.global.f32 	%f328, [%rd273];
	sub.f32 	%f329, %f327, %f328;
	mul.f32 	%f330, %f323, %f323;
	fma.rn.f32 	%f331, %f320, %f320, %f330;
	fma.rn.f32 	%f332, %f326, %f326, %f331;
	fma.rn.f32 	%f333, %f329, %f329, %f332;
	add.f32 	%f404, %f317, %f333;
	add.s32 	%r306, %r306, 2;
$L__BB0_27:
	setp.eq.s32 	%p23, %r50, 0;
	@%p23 bra 	$L__BB0_29;
	shl.b32 	%r253, %r306, 2;
	add.s32 	%r254, %r253, %r4;
	add.s32 	%r255, %r253, %r53;
	mul.wide.u32 	%rd274, %r254, 4;
	add.s64 	%rd275, %rd2, %rd274;
	ld.global.f32 	%f334, [%rd275];
	mul.wide.u32 	%rd276, %r255, 4;
	add.s64 	%rd277, %rd1, %rd276;
	ld.global.f32 	%f335, [%rd277];
	sub.f32 	%f336, %f334, %f335;
	add.s32 	%r256, %r254, 1;
	mul.wide.u32 	%rd278, %r256, 4;
	add.s64 	%rd279, %rd2, %rd278;
	ld.global.f32 	%f337, [%rd279];
	add.s32 	%r257, %r255, 1;
	mul.wide.u32 	%rd280, %r257, 4;
	add.s64 	%rd281, %rd1, %rd280;
	ld.global.f32 	%f338, [%rd281];
	sub.f32 	%f339, %f337, %f338;
	add.s32 	%r258, %r254, 2;
	mul.wide.u32 	%rd282, %r258, 4;
	add.s64 	%rd283, %rd2, %rd282;
	ld.global.f32 	%f340, [%rd283];
	add.s32 	%r259, %r255, 2;
	mul.wide.u32 	%rd284, %r259, 4;
	add.s64 	%rd285, %rd1, %rd284;
	ld.global.f32 	%f341, [%rd285];
	sub.f32 	%f342, %f340, %f341;
	add.s32 	%r260, %r254, 3;
	mul.wide.u32 	%rd286, %r260, 4;
	add.s64 	%rd287, %rd2, %rd286;
	ld.global.f32 	%f343, [%rd287];
	add.s32 	%r261, %r255, 3;
	mul.wide.u32 	%rd288, %r261, 4;
	add.s64 	%rd289, %rd1, %rd288;
	ld.global.f32 	%f344, [%rd289];
	sub.f32 	%f345, %f343, %f344;
	mul.f32 	%f346, %f339, %f339;
	fma.rn.f32 	%f347, %f336, %f336, %f346;
	fma.rn.f32 	%f348, %f342, %f342, %f347;
	fma.rn.f32 	%f349, %f345, %f345, %f348;
	add.f32 	%f404, %f404, %f349;
$L__BB0_29:
	setp.lt.f32 	%p24, %f404, %f402;
	selp.f32 	%f402, %f404, %f402, %p24;
	selp.b32 	%r317, %r302, %r317, %p24;
	add.s32 	%r302, %r302, 1;
	setp.eq.s32 	%p25, %r302, %r90;
	@%p25 bra 	$L__BB0_51;
	bra.uni 	$L__BB0_21;
$L__BB0_30:
	add.s32 	%r97, %r6, 1;
	max.u32 	%r98, %r91, %r97;
	sub.s32 	%r99, %r98, %r6;
	and.b32  	%r61, %r91, 4;
	sub.s32 	%r100, %r98, %r61;
	and.b32  	%r101, %r100, 7;
	add.s32 	%r62, %r101, -1;
	and.b32  	%r63, %r98, 3;
	and.b32  	%r64, %r99, 7;
	sub.s32 	%r65, %r6, %r98;
	and.b32  	%r66, %r99, -8;
	and.b32  	%r67, %r98, 1;
	mov.f32 	%f409, 0f7F7FFFFF;
	mov.b32 	%r307, 0;
	mov.u32 	%r317, %r307;
$L__BB0_31:
	shr.u32 	%r103, %r91, 2;
	add.s32 	%r104, %r103, -1;
	setp.lt.u32 	%p5, %r104, 3;
	mul.lo.s32 	%r70, %r307, %r91;
	mov.f32 	%f417, 0f00000000;
	mov.b32 	%r311, 0;
	@%p5 bra 	$L__BB0_34;
	mov.f32 	%f417, 0f00000000;
	mov.b32 	%r309, 0;
$L__BB0_33:
	.pragma "nounroll";
	shl.b32 	%r106, %r309, 2;
	add.s32 	%r107, %r106, %r4;
	add.s32 	%r108, %r106, %r70;
	mul.wide.u32 	%rd6, %r107, 4;
	add.s64 	%rd7, %rd2, %rd6;
	ld.global.f32 	%f53, [%rd7];
	mul.wide.u32 	%rd8, %r108, 4;
	add.s64 	%rd9, %rd1, %rd8;
	ld.global.f32 	%f54, [%rd9];
	sub.f32 	%f55, %f53, %f54;
	add.s32 	%r109, %r107, 1;
	mul.wide.u32 	%rd10, %r109, 4;
	add.s64 	%rd11, %rd2, %rd10;
	ld.global.f32 	%f56, [%rd11];
	add.s32 	%r110, %r108, 1;
	mul.wide.u32 	%rd12, %r110, 4;
	add.s64 	%rd13, %rd1, %rd12;
	ld.global.f32 	%f57, [%rd13];
	sub.f32 	%f58, %f56, %f57;
	add.s32 	%r111, %r107, 2;
	mul.wide.u32 	%rd14, %r111, 4;
	add.s64 	%rd15, %rd2, %rd14;
	ld.global.f32 	%f59, [%rd15];
	add.s32 	%r112, %r108, 2;
	mul.wide.u32 	%rd16, %r112, 4;
	add.s64 	%rd17, %rd1, %rd16;
	ld.global.f32 	%f60, [%rd17];
	sub.f32 	%f61, %f59, %f60;
	add.s32 	%r113, %r107, 3;
	mul.wide.u32 	%rd18, %r113, 4;
	add.s64 	%rd19, %rd2, %rd18;
	ld.global.f32 	%f62, [%rd19];
	add.s32 	%r114, %r108, 3;
	mul.wide.u32 	%rd20, %r114, 4;
	add.s64 	%rd21, %rd1, %rd20;
	ld.global.f32 	%f63, [%rd21];
	sub.f32 	%f64, %f62, %f63;
	mul.f32 	%f65, %f58, %f58;
	fma.rn.f32 	%f66, %f55, %f55, %f65;
	fma.rn.f32 	%f67, %f61, %f61, %f66;
	fma.rn.f32 	%f68, %f64, %f64, %f67;
	add.f32 	%f69, %f417, %f68;
	mad.lo.s32 	%r115, %r309, -3, %r106;
	add.s32 	%r116, %r107, 4;
	add.s32 	%r117, %r108, 4;
	mul.wide.u32 	%rd22, %r116, 4;
	add.s64 	%rd23, %rd2, %rd22;
	ld.global.f32 	%f70, [%rd23];
	mul.wide.u32 	%rd24, %r117, 4;
	add.s64 	%rd25, %rd1, %rd24;
	ld.global.f32 	%f71, [%rd25];
	sub.f32 	%f72, %f70, %f71;
	add.s32 	%r118, %r107, 5;
	mul.wide.u32 	%rd26, %r118, 4;
	add.s64 	%rd27, %rd2, %rd26;
	ld.global.f32 	%f73, [%rd27];
	add.s32 	%r119, %r108, 5;
	mul.wide.u32 	%rd28, %r119, 4;
	add.s64 	%rd29, %rd1, %rd28;
	ld.global.f32 	%f74, [%rd29];
	sub.f32 	%f75, %f73, %f74;
	add.s32 	%r120, %r107, 6;
	mul.wide.u32 	%rd30, %r120, 4;
	add.s64 	%rd31, %rd2, %rd30;
	ld.global.f32 	%f76, [%rd31];
	add.s32 	%r121, %r108, 6;
	mul.wide.u32 	%rd32, %r121, 4;
	add.s64 	%rd33, %rd1, %rd32;
	ld.global.f32 	%f77, [%rd33];
	sub.f32 	%f78, %f76, %f77;
	add.s32 	%r122, %r107, 7;
	mul.wide.u32 	%rd34, %r122, 4;
	add.s64 	%rd35, %rd2, %rd34;
	ld.global.f32 	%f79, [%rd35];
	add.s32 	%r123, %r108, 7;
	mul.wide.u32 	%rd36, %r123, 4;
	add.s64 	%rd37, %rd1, %rd36;
	ld.global.f32 	%f80, [%rd37];
	sub.f32 	%f81, %f79, %f80;
	mul.f32 	%f82, %f75, %f75;
	fma.rn.f32 	%f83, %f72, %f72, %f82;
	fma.rn.f32 	%f84, %f78, %f78, %f83;
	fma.rn.f32 	%f85, %f81, %f81, %f84;
	add.f32 	%f86, %f69, %f85;
	add.s32 	%r124, %r107, 8;
	add.s32 	%r125, %r108, 8;
	mul.wide.u32 	%rd38, %r124, 4;
	add.s64 	%rd39, %rd2, %rd38;
	ld.global.f32 	%f87, [%rd39];
	mul.wide.u32 	%rd40, %r125, 4;
	add.s64 	%rd41, %rd1, %rd40;
	ld.global.f32 	%f88, [%rd41];
	sub.f32 	%f89, %f87, %f88;
	add.s32 	%r126, %r107, 9;
	mul.wide.u32 	%rd42, %r126, 4;
	add.s64 	%rd43, %rd2, %rd42;
	ld.global.f32 	%f90, [%rd43];
	add.s32 	%r127, %r108, 9;
	mul.wide.u32 	%rd44, %r127, 4;
	add.s64 	%rd45, %rd1, %rd44;
	ld.global.f32 	%f91, [%rd45];
	sub.f32 	%f92, %f90, %f91;
	add.s32 	%r128, %r107, 10;
	mul.wide.u32 	%rd46, %r128, 4;
	add.s64 	%rd47, %rd2, %rd46;
	ld.global.f32 	%f93, [%rd47];
	add.s32 	%r129, %r108, 10;
	mul.wide.u32 	%rd48, %r129, 4;
	add.s64 	%rd49, %rd1, %rd48;
	ld.global.f32 	%f94, [%rd49];
	sub.f32 	%f95, %f93, %f94;
	add.s32 	%r130, %r107, 11;
	mul.wide.u32 	%rd50, %r130, 4;
	add.s64 	%rd51, %rd2, %rd50;
	ld.global.f32 	%f96, [%rd51];
	add.s32 	%r131, %r108, 11;
	mul.wide.u32 	%rd52, %r131, 4;
	add.s64 	%rd53, %rd1, %rd52;
	ld.global.f32 	%f97, [%rd53];
	sub.f32 	%f98, %f96, %f97;
	mul.f32 	%f99, %f92, %f92;
	fma.rn.f32 	%f100, %f89, %f89, %f99;
	fma.rn.f32 	%f101, %f95, %f95, %f100;
	fma.rn.f32 	%f102, %f98, %f98, %f101;
	add.f32 	%f103, %f86, %f102;
	add.s32 	%r132, %r107, 12;
	add.s32 	%r133, %r108, 12;
	mul.wide.u32 	%rd54, %r132, 4;
	add.s64 	%rd55, %rd2, %rd54;
	ld.global.f32 	%f104, [%rd55];
	mul.wide.u32 	%rd56, %r133, 4;
	add.s64 	%rd57, %rd1, %rd56;
	ld.global.f32 	%f105, [%rd57];
	sub.f32 	%f106, %f104, %f105;
	add.s32 	%r134, %r107, 13;
	mul.wide.u32 	%rd58, %r134, 4;
	add.s64 	%rd59, %rd2, %rd58;
	ld.global.f32 	%f107, [%rd59];
	add.s32 	%r135, %r108, 13;
	mul.wide.u32 	%rd60, %r135, 4;
	add.s64 	%rd61, %rd1, %rd60;
	ld.global.f32 	%f108, [%rd61];
	sub.f32 	%f109, %f107, %f108;
	add.s32 	%r136, %r107, 14;
	mul.wide.u32 	%rd62, %r136, 4;
	add.s64 	%rd63, %rd2, %rd62;
	ld.global.f32 	%f110, [%rd63];
	add.s32 	%r137, %r108, 14;
	mul.wide.u32 	%rd64, %r137, 4;
	add.s64 	%rd65, %rd1, %rd64;
	ld.global.f32 	%f111, [%rd65];
	sub.f32 	%f112, %f110, %f111;
	add.s32 	%r138, %r107, 15;
	mul.wide.u32 	%rd66, %r138, 4;
	add.s64 	%rd67, %rd2, %rd66;
	ld.global.f32 	%f113, [%rd67];
	add.s32 	%r139, %r108, 15;
	mul.wide.u32 	%rd68, %r139, 4;
	add.s64 	%rd69, %rd1, %rd68;
	ld.global.f32 	%f114, [%rd69];
	sub.f32 	%f115, %f113, %f114;
	mul.f32 	%f116, %f109, %f109;
	fma.rn.f32 	%f117, %f106, %f106, %f116;
	fma.rn.f32 	%f118, %f112, %f112, %f117;
	fma.rn.f32 	%f119, %f115, %f115, %f118;
	add.f32 	%f417, %f103, %f119;
	add.s32 	%r309, %r115, 4;
	shr.u32 	%r140, %r91, 2;
	and.b32  	%r311, %r140, 1073741820;
	setp.ne.s32 	%p6, %r309, %r311;
	@%p6 bra 	$L__BB0_33;
$L__BB0_34:
	and.b32  	%r141, %r91, 12;
	setp.eq.s32 	%p7, %r141, 0;
	@%p7 bra 	$L__BB0_39;
	setp.eq.s32 	%p8, %r141, 4;
	@%p8 bra 	$L__BB0_37;
	shl.b32 	%r142, %r311, 2;
	add.s32 	%r143, %r142, %r4;
	add.s32 	%r144, %r142, %r70;
	mul.wide.u32 	%rd70, %r143, 4;
	add.s64 	%rd71, %rd2, %rd70;
	ld.global.f32 	%f121, [%rd71];
	mul.wide.u32 	%rd72, %r144, 4;
	add.s64 	%rd73, %rd1, %rd72;
	ld.global.f32 	%f122, [%rd73];
	sub.f32 	%f123, %f121, %f122;
	add.s32 	%r145, %r143, 1;
	mul.wide.u32 	%rd74, %r145, 4;
	add.s64 	%rd75, %rd2, %rd74;
	ld.global.f32 	%f124, [%rd75];
	add.s32 	%r146, %r144, 1;
	mul.wide.u32 	%rd76, %r146, 4;
	add.s64 	%rd77, %rd1, %rd76;
	ld.global.f32 	%f125, [%rd77];
	sub.f32 	%f126, %f124, %f125;
	add.s32 	%r147, %r143, 2;
	mul.wide.u32 	%rd78, %r147, 4;
	add.s64 	%rd79, %rd2, %rd78;
	ld.global.f32 	%f127, [%rd79];
	add.s32 	%r148, %r144, 2;
	mul.wide.u32 	%rd80, %r148, 4;
	add.s64 	%rd81, %rd1, %rd80;
	ld.global.f32 	%f128, [%rd81];
	sub.f32 	%f129, %f127, %f128;
	add.s32 	%r149, %r143, 3;
	mul.wide.u32 	%rd82, %r149, 4;
	add.s64 	%rd83, %rd2, %rd82;
	ld.global.f32 	%f130, [%rd83];
	add.s32 	%r150, %r144, 3;
	mul.wide.u32 	%rd84, %r150, 4;
	add.s64 	%rd85, %rd1, %rd84;
	ld.global.f32 	%f131, [%rd85];
	sub.f32 	%f132, %f130, %f131;
	mul.f32 	%f133, %f126, %f126;
	fma.rn.f32 	%f134, %f123, %f123, %f133;
	fma.rn.f32 	%f135, %f129, %f129, %f134;
	fma.rn.f32 	%f136, %f132, %f132, %f135;
	add.f32 	%f137, %f417, %f136;
	add.s32 	%r151, %r143, 4;
	add.s32 	%r152, %r144, 4;
	mul.wide.u32 	%rd86, %r151, 4;
	add.s64 	%rd87, %rd2, %rd86;
	ld.global.f32 	%f138, [%rd87];
	mul.wide.u32 	%rd88, %r152, 4;
	add.s64 	%rd89, %rd1, %rd88;
	ld.global.f32 	%f139, [%rd89];
	sub.f32 	%f140, %f138, %f139;
	add.s32 	%r153, %r143, 5;
	mul.wide.u32 	%rd90, %r153, 4;
	add.s64 	%rd91, %rd2, %rd90;
	ld.global.f32 	%f141, [%rd91];
	add.s32 	%r154, %r144, 5;
	mul.wide.u32 	%rd92, %r154, 4;
	add.s64 	%rd93, %rd1, %rd92;
	ld.global.f32 	%f142, [%rd93];
	sub.f32 	%f143, %f141, %f142;
	add.s32 	%r155, %r143, 6;
	mul.wide.u32 	%rd94, %r155, 4;
	add.s64 	%rd95, %rd2, %rd94;
	ld.global.f32 	%f144, [%rd95];
	add.s32 	%r156, %r144, 6;
	mul.wide.u32 	%rd96, %r156, 4;
	add.s64 	%rd97, %rd1, %rd96;
	ld.global.f32 	%f145, [%rd97];
	sub.f32 	%f146, %f144, %f145;
	add.s32 	%r157, %r143, 7;
	mul.wide.u32 	%rd98, %r157, 4;
	add.s64 	%rd99, %rd2, %rd98;
	ld.global.f32 	%f147, [%rd99];
	add.s32 	%r158, %r144, 7;
	mul.wide.u32 	%rd100, %r158, 4;
	add.s64 	%rd101, %rd1, %rd100;
	ld.global.f32 	%f148, [%rd101];
	sub.f32 	%f149, %f147, %f148;
	mul.f32 	%f150, %f143, %f143;
	fma.rn.f32 	%f151, %f140, %f140, %f150;
	fma.rn.f32 	%f152, %f146, %f146, %f151;
	fma.rn.f32 	%f153, %f149, %f149, %f152;
	add.f32 	%f417, %f137, %f153;
	add.s32 	%r311, %r311, 2;
$L__BB0_37:
	setp.eq.s32 	%p9, %r61, 0;
	@%p9 bra 	$L__BB0_39;
	shl.b32 	%r159, %r311, 2;
	add.s32 	%r160, %r159, %r4;
	add.s32 	%r161, %r159, %r70;
	mul.wide.u32 	%rd102, %r160, 4;
	add.s64 	%rd103, %rd2, %rd102;
	ld.global.f32 	%f154, [%rd103];
	mul.wide.u32 	%rd104, %r161, 4;
	add.s64 	%rd105, %rd1, %rd104;
	ld.global.f32 	%f155, [%rd105];
	sub.f32 	%f156, %f154, %f155;
	add.s32 	%r162, %r160, 1;
	mul.wide.u32 	%rd106, %r162, 4;
	add.s64 	%rd107, %rd2, %rd106;
	ld.global.f32 	%f157, [%rd107];
	add.s32 	%r163, %r161, 1;
	mul.wide.u32 	%rd108, %r163, 4;
	add.s64 	%rd109, %rd1, %rd108;
	ld.global.f32 	%f158, [%rd109];
	sub.f32 	%f159, %f157, %f158;
	add.s32 	%r164, %r160, 2;
	mul.wide.u32 	%rd110, %r164, 4;
	add.s64 	%rd111, %rd2, %rd110;
	ld.global.f32 	%f160, [%rd111];
	add.s32 	%r165, %r161, 2;
	mul.wide.u32 	%rd112, %r165, 4;
	add.s64 	%rd113, %rd1, %rd112;
	ld.global.f32 	%f161, [%rd113];
	sub.f32 	%f162, %f160, %f161;
	add.s32 	%r166, %r160, 3;
	mul.wide.u32 	%rd114, %r166, 4;
	add.s64 	%rd115, %rd2, %rd114;
	ld.global.f32 	%f163, [%rd115];
	add.s32 	%r167, %r161, 3;
	mul.wide.u32 	%rd116, %r167, 4;
	add.s64 	%rd117, %rd1, %rd116;
	ld.global.f32 	%f164, [%rd117];
	sub.f32 	%f165, %f163, %f164;
	mul.f32 	%f166, %f159, %f159;
	fma.rn.f32 	%f167, %f156, %f156, %f166;
	fma.rn.f32 	%f168, %f162, %f162, %f167;
	fma.rn.f32 	%f169, %f165, %f165, %f168;
	add.f32 	%f417, %f417, %f169;
$L__BB0_39:
	setp.gt.u32 	%p10, %r65, -8;
	mov.u32 	%r314, %r6;
	@%p10 bra 	$L__BB0_42;
	mov.b32 	%r313, 0;
	mov.u32 	%r314, %r6;
$L__BB0_41:
	.pragma "nounroll";
	add.s32 	%r169, %r314, %r4;
	mul.wide.u32 	%rd118, %r169, 4;
	add.s64 	%rd119, %rd2, %rd118;
	ld.global.f32 	%f171, [%rd119];
	add.s32 	%r170, %r314, %r70;
	mul.wide.u32 	%rd120, %r170, 4;
	add.s64 	%rd121, %rd1, %rd120;
	ld.global.f32 	%f172, [%rd121];
	sub.f32 	%f173, %f171, %f172;
	fma.rn.f32 	%f174, %f173, %f173, %f417;
	add.s32 	%r171, %r169, 1;
	mul.wide.u32 	%rd122, %r171, 4;
	add.s64 	%rd123, %rd2, %rd122;
	ld.global.f32 	%f175, [%rd123];
	add.s32 	%r172, %r170, 1;
	mul.wide.u32 	%rd124, %r172, 4;
	add.s64 	%rd125, %rd1, %rd124;
	ld.global.f32 	%f176, [%rd125];
	sub.f32 	%f177, %f175, %f176;
	fma.rn.f32 	%f178, %f177, %f177, %f174;
	add.s32 	%r173, %r169, 2;
	mul.wide.u32 	%rd126, %r173, 4;
	add.s64 	%rd127, %rd2, %rd126;
	ld.global.f32 	%f179, [%rd127];
	add.s32 	%r174, %r170, 2;
	mul.wide.u32 	%rd128, %r174, 4;
	add.s64 	%rd129, %rd1, %rd128;
	ld.global.f32 	%f180, [%rd129];
	sub.f32 	%f181, %f179, %f180;
	fma.rn.f32 	%f182, %f181, %f181, %f178;
	add.s32 	%r175, %r169, 3;
	mul.wide.u32 	%rd130, %r175, 4;
	add.s64 	%rd131, %rd2, %rd130;
	ld.global.f32 	%f183, [%rd131];
	add.s32 	%r176, %r170, 3;
	mul.wide.u32 	%rd132, %r176, 4;
	add.s64 	%rd133, %rd1, %rd132;
	ld.global.f32 	%f184, [%rd133];
	sub.f32 	%f185, %f183, %f184;
	fma.rn.f32 	%f186, %f185, %f185, %f182;
	add.s32 	%r177, %r169, 4;
	mul.wide.u32 	%rd134, %r177, 4;
	add.s64 	%rd135, %rd2, %rd134;
	ld.global.f32 	%f187, [%rd135];
	add.s32 	%r178, %r170, 4;
	mul.wide.u32 	%rd136, %r178, 4;
	add.s64 	%rd137, %rd1, %rd136;
	ld.global.f32 	%f188, [%rd137];
	sub.f32 	%f189, %f187, %f188;
	fma.rn.f32 	%f190, %f189, %f189, %f186;
	add.s32 	%r179, %r169, 5;
	mul.wide.u32 	%rd138, %r179, 4;
	add.s64 	%rd139, %rd2, %rd138;
	ld.global.f32 	%f191, [%rd139];
	add.s32 	%r180, %r170, 5;
	mul.wide.u32 	%rd140, %r180, 4;
	add.s64 	%rd141, %rd1, %rd140;
	ld.global.f32 	%f192, [%rd141];
	sub.f32 	%f193, %f191, %f192;
	fma.rn.f32 	%f194, %f193, %f193, %f190;
	add.s32 	%r181, %r169, 6;
	mul.wide.u32 	%rd142, %r181, 4;
	add.s64 	%rd143, %rd2, %rd142;
	ld.global.f32 	%f195, [%rd143];
	add.s32 	%r182, %r170, 6;
	mul.wide.u32 	%rd144, %r182, 4;
	add.s64 	%rd145, %rd1, %rd144;
	ld.global.f32 	%f196, [%rd145];
	sub.f32 	%f197, %f195, %f196;
	fma.rn.f32 	%f198, %f197, %f197, %f194;
	add.s32 	%r183, %r169, 7;
	mul.wide.u32 	%rd146, %r183, 4;
	add.s64 	%rd147, %rd2, %rd146;
	ld.global.f32 	%f199, [%rd147];
	add.s32 	%r184, %r170, 7;
	mul.wide.u32 	%rd148, %r184, 4;
	add.s64 	%rd149, %rd1, %rd148;
	ld.global.f32 	%f200, [%rd149];
	sub.f32 	%f201, %f199, %f200;
	fma.rn.f32 	%f417, %f201, %f201, %f198;
	add.s32 	%r314, %r314, 8;
	add.s32 	%r313, %r313, 8;
	setp.ne.s32 	%p11, %r313, %r66;
	@%p11 bra 	$L__BB0_41;
$L__BB0_42:
	setp.eq.s32 	%p12, %r64, 0;
	@%p12 bra 	$L__BB0_50;
	setp.lt.u32 	%p13, %r62, 3;
	@%p13 bra 	$L__BB0_45;
	add.s32 	%r185, %r314, %r4;
	mul.wide.u32 	%rd150, %r185, 4;
	add.s64 	%rd151, %rd2, %rd150;
	ld.global.f32 	%f203, [%rd151];
	add.s32 	%r186, %r314, %r70;
	mul.wide.u32 	%rd152, %r186, 4;
	add.s64 	%rd153, %rd1, %rd152;
	ld.global.f32 	%f204, [%rd153];
	sub.f32 	%f205, %f203, %f204;
	fma.rn.f32 	%f206, %f205, %f205, %f417;
	add.s32 	%r187, %r185, 1;
	mul.wide.u32 	%rd154, %r187, 4;
	add.s64 	%rd155, %rd2, %rd154;
	ld.global.f32 	%f207, [%rd155];
	add.s32 	%r188, %r186, 1;
	mul.wide.u32 	%rd156, %r188, 4;
	add.s64 	%rd157, %rd1, %rd156;
	ld.global.f32 	%f208, [%rd157];
	sub.f32 	%f209, %f207, %f208;
	fma.rn.f32 	%f210, %f209, %f209, %f206;
	add.s32 	%r189, %r185, 2;
	mul.wide.u32 	%rd158, %r189, 4;
	add.s64 	%rd159, %rd2, %rd158;
	ld.global.f32 	%f211, [%rd159];
	add.s32 	%r190, %r186, 2;
	mul.wide.u32 	%rd160, %r190, 4;
	add.s64 	%rd161, %rd1, %rd160;
	ld.global.f32 	%f212, [%rd161];
	sub.f32 	%f213, %f211, %f212;
	fma.rn.f32 	%f214, %f213, %f213, %f210;
	add.s32 	%r191, %r185, 3;
	mul.wide.u32 	%rd162, %r191, 4;
	add.s64 	%rd163, %rd2, %rd162;
	ld.global.f32 	%f215, [%rd163];
	add.s32 	%r192, %r186, 3;
	mul.wide.u32 	%rd164, %r192, 4;
	add.s64 	%rd165, %rd1, %rd164;
	ld.global.f32 	%f216, [%rd165];
	sub.f32 	%f217, %f215, %f216;
	fma.rn.f32 	%f417, %f217, %f217, %f214;
	add.s32 	%r314, %r314, 4;
$L__BB0_45:
	setp.eq.s32 	%p14, %r63, 0;
	@%p14 bra 	$L__BB0_50;
	setp.eq.s32 	%p15, %r63, 1;
	@%p15 bra 	$L__BB0_48;
	add.s32 	%r193, %r314, %r4;
	mul.wide.u32 	%rd166, %r193, 4;
	add.s64 	%rd167, %rd2, %rd166;
	ld.global.f32 	%f219, [%rd167];
	add.s32 	%r194, %r314, %r70;
	mul.wide.u32 	%rd168, %r194, 4;
	add.s64 	%rd169, %rd1, %rd168;
	ld.global.f32 	%f220, [%rd169];
	sub.f32 	%f221, %f219, %f220;
	fma.rn.f32 	%f222, %f221, %f221, %f417;
	add.s32 	%r195, %r193, 1;
	mul.wide.u32 	%rd170, %r195, 4;
	add.s64 	%rd171, %rd2, %rd170;
	ld.global.f32 	%f223, [%rd171];
	add.s32 	%r196, %r194, 1;
	mul.wide.u32 	%rd172, %r196, 4;
	add.s64 	%rd173, %rd1, %rd172;
	ld.global.f32 	%f224, [%rd173];
	sub.f32 	%f225, %f223, %f224;
	fma.rn.f32 	%f417, %f225, %f225, %f222;
	add.s32 	%r314, %r314, 2;
$L__BB0_48:
	setp.eq.s32 	%p16, %r67, 0;
	@%p16 bra 	$L__BB0_50;
	add.s32 	%r197, %r314, %r4;
	mul.wide.u32 	%rd174, %r197, 4;
	add.s64 	%rd175, %rd2, %rd174;
	ld.global.f32 	%f226, [%rd175];
	add.s32 	%r198, %r314, %r70;
	mul.wide.u32 	%rd176, %r198, 4;
	add.s64 	%rd177, %rd1, %rd176;
	ld.global.f32 	%f227, [%rd177];
	sub.f32 	%f228, %f226, %f227;
	fma.rn.f32 	%f417, %f228, %f228, %f417;
$L__BB0_50:
	setp.lt.f32 	%p17, %f417, %f409;
	selp.f32 	%f409, %f417, %f409, %p17;
	selp.b32 	%r317, %r307, %r317, %p17;
	add.s32 	%r307, %r307, 1;
	setp.ne.s32 	%p18, %r307, %r90;
	@%p18 bra 	$L__BB0_31;
$L__BB0_51:
	ld.param.u64 	%rd337, [assign_kernel_param_2];
	cvta.to.global.u64 	%rd334, %rd337;
	mul.wide.u32 	%rd335, %r3, 4;
	add.s64 	%rd336, %rd334, %rd335;
	st.global.u32 	[%rd336], %r317;
$L__BB0_52:
	ret;

}
	// .globl	reduce_kernel
.visible .entry reduce_kernel(
	.param .u64 .ptr .align 1 reduce_kernel_param_0,
	.param .u64 .ptr .align 1 reduce_kernel_param_1,
	.param .u64 .ptr .align 1 reduce_kernel_param_2,
	.param .align 4 .b8 reduce_kernel_param_3[16]
)
{
	.reg .pred 	%p<31>;
	.reg .b32 	%r<113>;
	.reg .b32 	%f<109>;
	.reg .b64 	%rd<87>;

	ld.param.u32 	%r1, [reduce_kernel_param_3];
	ld.param.u32 	%r2, [reduce_kernel_param_3+8];
	ld.param.u32 	%r46, [reduce_kernel_param_3+4];
	ld.param.u64 	%rd4, [reduce_kernel_param_0];
	ld.param.u64 	%rd5, [reduce_kernel_param_1];
	ld.param.u64 	%rd6, [reduce_kernel_param_2];
	cvta.to.global.u64 	%rd1, %rd4;
	cvta.to.global.u64 	%rd2, %rd5;
	cvta.to.global.u64 	%rd3, %rd6;
	mov.u32 	%r3, %ctaid.x;
	mov.u32 	%r4, %tid.x;
	mov.u32 	%r5, %ntid.x;
	setp.ge.u32 	%p1, %r3, %r46;
	@%p1 bra 	$L__BB1_48;
	shl.b32 	%r47, %r5, 2;
	mov.u32 	%r48, shared_mem;
	add.s32 	%r6, %r48, %r47;
	setp.ne.s32 	%p2, %r4, 0;
	@%p2 bra 	$L__BB1_3;
	mov.b32 	%r49, 0;
	st.shared.u32 	[%r6], %r49;
$L__BB1_3:
	bar.sync 	0;
	setp.eq.s32 	%p3, %r2, 0;
	@%p3 bra 	$L__BB1_24;
	shl.b32 	%r51, %r4, 2;
	add.s32 	%r7, %r48, %r51;
	add.s32 	%r53, %r2, 2;
	mul.lo.s32 	%r8, %r53, %r3;
	mov.b32 	%r101, 0;
$L__BB1_5:
	setp.ge.u32 	%p4, %r4, %r1;
	mov.b32 	%r54, 0;
	st.shared.u32 	[%r7], %r54;
	bar.sync 	0;
	@%p4 bra 	$L__BB1_14;
	setp.eq.s32 	%p5, %r101, 0;
	mov.u32 	%r103, %r4;
	@%p5 bra 	$L__BB1_7;
	bra.uni 	$L__BB1_11;
$L__BB1_7:
	mov.u32 	%r102, %r4;
$L__BB1_8:
	mul.wide.u32 	%rd11, %r102, 4;
	add.s64 	%rd12, %rd2, %rd11;
	ld.global.u32 	%r57, [%rd12];
	setp.ne.s32 	%p8, %r57, %r3;
	@%p8 bra 	$L__BB1_10;
	mul.lo.s32 	%r58, %r102, %r2;
	mul.wide.u32 	%rd13, %r58, 4;
	add.s64 	%rd14, %rd1, %rd13;
	ld.global.f32 	%f21, [%rd14];
	ld.shared.f32 	%f22, [%r7];
	add.f32 	%f23, %f21, %f22;
	st.shared.f32 	[%r7], %f23;
	atom.shared.add.u32 	%r59, [%r6], 1;
$L__BB1_10:
	add.s32 	%r102, %r102, %r5;
	setp.lt.u32 	%p9, %r102, %r1;
	@%p9 bra 	$L__BB1_8;
	bra.uni 	$L__BB1_14;
$L__BB1_11:
	mul.wide.u32 	%rd7, %r103, 4;
	add.s64 	%rd8, %rd2, %rd7;
	ld.global.u32 	%r55, [%rd8];
	setp.ne.s32 	%p6, %r55, %r3;
	@%p6 bra 	$L__BB1_13;
	mad.lo.s32 	%r56, %r103, %r2, %r101;
	mul.wide.u32 	%rd9, %r56, 4;
	add.s64 	%rd10, %rd1, %rd9;
	ld.global.f32 	%f18, [%rd10];
	ld.shared.f32 	%f19, [%r7];
	add.f32 	%f20, %f18, %f19;
	st.shared.f32 	[%r7], %f20;
$L__BB1_13:
	add.s32 	%r103, %r103, %r5;
	setp.lt.u32 	%p7, %r103, %r1;
	@%p7 bra 	$L__BB1_11;
$L__BB1_14:
	setp.lt.u32 	%p10, %r5, 2;
	bar.sync 	0;
	@%p10 bra 	$L__BB1_19;
	mov.u32 	%r104, %r5;
$L__BB1_16:
	shr.u32 	%r15, %r104, 1;
	setp.ge.u32 	%p11, %r4, %r15;
	@%p11 bra 	$L__BB1_18;
	shl.b32 	%r60, %r15, 2;
	add.s32 	%r61, %r7, %r60;
	ld.shared.f32 	%f24, [%r61];
	ld.shared.f32 	%f25, [%r7];
	add.f32 	%f26, %f24, %f25;
	st.shared.f32 	[%r7], %f26;
$L__BB1_18:
	bar.sync 	0;
	setp.gt.u32 	%p12, %r104, 3;
	mov.u32 	%r104, %r15;
	@%p12 bra 	$L__BB1_16;
$L__BB1_19:
	setp.ne.s32 	%p13, %r4, 0;
	@%p13 bra 	$L__BB1_23;
	ld.shared.u32 	%r16, [%r6];
	setp.eq.s32 	%p14, %r16, 0;
	@%p14 bra 	$L__BB1_22;
	cvt.rn.f32.u32 	%f27, %r16;
	ld.shared.f32 	%f28, [shared_mem];
	div.rn.f32 	%f29, %f28, %f27;
	add.s32 	%r62, %r101, %r8;
	mul.wide.u32 	%rd15, %r62, 4;
	add.s64 	%rd16, %rd3, %rd15;
	st.global.f32 	[%rd16], %f29;
	bra.uni 	$L__BB1_23;
$L__BB1_22:
	add.s32 	%r63, %r101, %r8;
	mul.wide.u32 	%rd17, %r63, 4;
	add.s64 	%rd18, %rd3, %rd17;
	mov.b32 	%r64, 0;
	st.global.u32 	[%rd18], %r64;
$L__BB1_23:
	bar.sync 	0;
	add.s32 	%r101, %r101, 1;
	setp.ne.s32 	%p15, %r101, %r2;
	@%p15 bra 	$L__BB1_5;
$L__BB1_24:
	setp.ne.s32 	%p16, %r4, 0;
	mov.f32 	%f107, 0f00000000;
	@%p16 bra 	$L__BB1_48;
	ld.shared.u32 	%r18, [%r6];
	cvt.rn.f32.u32 	%f1, %r18;
	add.s32 	%r65, %r2, 2;
	mul.lo.s32 	%r19, %r65, %r3;
	add.s32 	%r20, %r19, %r2;
	mul.wide.u32 	%rd19, %r20, 4;
	add.s64 	%rd20, %rd3, %rd19;
	st.global.f32 	[%rd20], %f1;
	setp.eq.s32 	%p17, %r1, 0;
	@%p17 bra 	$L__BB1_45;
	setp.ne.s32 	%p18, %r2, 0;
	@%p18 bra 	$L__BB1_30;
	setp.lt.u32 	%p28, %r1, 4;
	@%p28 bra 	$L__BB1_45;
	and.b32  	%r97, %r1, -4;
	neg.s32 	%r105, %r97;
$L__BB1_29:
	add.s32 	%r105, %r105, 4;
	setp.eq.s32 	%p29, %r105, 0;
	@%p29 bra 	$L__BB1_45;
	bra.uni 	$L__BB1_29;
$L__BB1_30:
	and.b32  	%r24, %r2, 7;
	add.s32 	%r25, %r24, -1;
	and.b32  	%r26, %r2, 3;
	and.b32  	%r27, %r2, -8;
	and.b32  	%r28, %r2, 1;
	neg.s32 	%r29, %r27;
	add.s32 	%r30, %r19, 3;
	mov.f32 	%f107, 0f00000000;
	mov.b32 	%r106, 0;
$L__BB1_31:
	mul.wide.u32 	%rd21, %r106, 4;
	add.s64 	%rd22, %rd2, %rd21;
	ld.global.u32 	%r67, [%rd22];
	setp.ne.s32 	%p19, %r67, %r3;
	@%p19 bra 	$L__BB1_44;
	setp.lt.u32 	%p20, %r2, 8;
	mul.lo.s32 	%r32, %r106, %r2;
	mov.f32 	%f106, 0f00000000;
	mov.b32 	%r111, 0;
	@%p20 bra 	$L__BB1_35;
	add.s32 	%r107, %r32, 3;
	mov.f32 	%f106, 0f00000000;
	mov.u32 	%r108, %r30;
	mov.u32 	%r109, %r29;
$L__BB1_34:
	.pragma "nounroll";
	add.s32 	%r69, %r107, -3;
	mul.wide.u32 	%rd23, %r69, 4;
	add.s64 	%rd24, %rd1, %rd23;
	ld.global.f32 	%f35, [%rd24];
	add.s32 	%r70, %r108, -3;
	mul.wide.u32 	%rd25, %r70, 4;
	add.s64 	%rd26, %rd3, %rd25;
	ld.global.f32 	%f36, [%rd26];
	sub.f32 	%f37, %f35, %f36;
	fma.rn.f32 	%f38, %f37, %f37, %f106;
	add.s32 	%r71, %r107, -2;
	mul.wide.u32 	%rd27, %r71, 4;
	add.s64 	%rd28, %rd1, %rd27;
	ld.global.f32 	%f39, [%rd28];
	add.s32 	%r72, %r108, -2;
	mul.wide.u32 	%rd29, %r72, 4;
	add.s64 	%rd30, %rd3, %rd29;
	ld.global.f32 	%f40, [%rd30];
	sub.f32 	%f41, %f39, %f40;
	fma.rn.f32 	%f42, %f41, %f41, %f38;
	add.s32 	%r73, %r107, -1;
	mul.wide.u32 	%rd31, %r73, 4;
	add.s64 	%rd32, %rd1, %rd31;
	ld.global.f32 	%f43, [%rd32];
	add.s32 	%r74, %r108, -1;
	mul.wide.u32 	%rd33, %r74, 4;
	add.s64 	%rd34, %rd3, %rd33;
	ld.global.f32 	%f44, [%rd34];
	sub.f32 	%f45, %f43, %f44;
	fma.rn.f32 	%f46, %f45, %f45, %f42;
	add.s32 	%r75, %r107, 4;
	mul.wide.u32 	%rd35, %r107, 4;
	add.s64 	%rd36, %rd1, %rd35;
	ld.global.f32 	%f47, [%rd36];
	add.s32 	%r76, %r108, 4;
	mul.wide.u32 	%rd37, %r108, 4;
	add.s64 	%rd38, %rd3, %rd37;
	ld.global.f32 	%f48, [%rd38];
	sub.f32 	%f49, %f47, %f48;
	fma.rn.f32 	%f50, %f49, %f49, %f46;
	add.s32 	%r77, %r107, 1;
	mul.wide.u32 	%rd39, %r77, 4;
	add.s64 	%rd40, %rd1, %rd39;
	ld.global.f32 	%f51, [%rd40];
	add.s32 	%r78, %r108, 1;
	mul.wide.u32 	%rd41, %r78, 4;
	add.s64 	%rd42, %rd3, %rd41;
	ld.global.f32 	%f52, [%rd42];
	sub.f32 	%f53, %f51, %f52;
	fma.rn.f32 	%f54, %f53, %f53, %f50;
	add.s32 	%r79, %r107, 2;
	mul.wide.u32 	%rd43, %r79, 4;
	add.s64 	%rd44, %rd1, %rd43;
	ld.global.f32 	%f55, [%rd44];
	add.s32 	%r80, %r108, 2;
	mul.wide.u32 	%rd45, %r80, 4;
	add.s64 	%rd46, %rd3, %rd45;
	ld.global.f32 	%f56, [%rd46];
	sub.f32 	%f57, %f55, %f56;
	fma.rn.f32 	%f58, %f57, %f57, %f54;
	add.s32 	%r81, %r107, 3;
	mul.wide.u32 	%rd47, %r81, 4;
	add.s64 	%rd48, %rd1, %rd47;
	ld.global.f32 	%f59, [%rd48];
	add.s32 	%r82, %r108, 3;
	mul.wide.u32 	%rd49, %r82, 4;
	add.s64 	%rd50, %rd3, %rd49;
	ld.global.f32 	%f60, [%rd50];
	sub.f32 	%f61, %f59, %f60;
	fma.rn.f32 	%f62, %f61, %f61, %f58;
	mul.wide.u32 	%rd51, %r75, 4;
	add.s64 	%rd52, %rd1, %rd51;
	ld.global.f32 	%f63, [%rd52];
	mul.wide.u32 	%rd53, %r76, 4;
	add.s64 	%rd54, %rd3, %rd53;
	ld.global.f32 	%f64, [%rd54];
	sub.f32 	%f65, %f63, %f64;
	fma.rn.f32 	%f106, %f65, %f65, %f62;
	add.s32 	%r109, %r109, 8;
	add.s32 	%r108, %r108, 8;
	add.s32 	%r107, %r107, 8;
	setp.ne.s32 	%p21, %r109, 0;
	mov.u32 	%r111, %r27;
	@%p21 bra 	$L__BB1_34;
$L__BB1_35:
	setp.eq.s32 	%p22, %r24, 0;
	@%p22 bra 	$L__BB1_43;
	setp.lt.u32 	%p23, %r25, 3;
	@%p23 bra 	$L__BB1_38;
	add.s32 	%r83, %r111, %r32;
	mul.wide.u32 	%rd55, %r83, 4;
	add.s64 	%rd56, %rd1, %rd55;
	ld.global.f32 	%f67, [%rd56];
	add.s32 	%r84, %r111, %r19;
	mul.wide.u32 	%rd57, %r84, 4;
	add.s64 	%rd58, %rd3, %rd57;
	ld.global.f32 	%f68, [%rd58];
	sub.f32 	%f69, %f67, %f68;
	fma.rn.f32 	%f70, %f69, %f69, %f106;
	add.s32 	%r85, %r83, 1;
	mul.wide.u32 	%rd59, %r85, 4;
	add.s64 	%rd60, %rd1, %rd59;
	ld.global.f32 	%f71, [%rd60];
	add.s32 	%r86, %r84, 1;
	mul.wide.u32 	%rd61, %r86, 4;
	add.s64 	%rd62, %rd3, %rd61;
	ld.global.f32 	%f72, [%rd62];
	sub.f32 	%f73, %f71, %f72;
	fma.rn.f32 	%f74, %f73, %f73, %f70;
	add.s32 	%r87, %r83, 2;
	mul.wide.u32 	%rd63, %r87, 4;
	add.s64 	%rd64, %rd1, %rd63;
	ld.global.f32 	%f75, [%rd64];
	add.s32 	%r88, %r84, 2;
	mul.wide.u32 	%rd65, %r88, 4;
	add.s64 	%rd66, %rd3, %rd65;
	ld.global.f32 	%f76, [%rd66];
	sub.f32 	%f77, %f75, %f76;
	fma.rn.f32 	%f78, %f77, %f77, %f74;
	add.s32 	%r89, %r83, 3;
	mul.wide.u32 	%rd67, %r89, 4;
	add.s64 	%rd68, %rd1, %rd67;
	ld.global.f32 	%f79, [%rd68];
	add.s32 	%r90, %r84, 3;
	mul.wide.u32 	%rd69, %r90, 4;
	add.s64 	%rd70, %rd3, %rd69;
	ld.global.f32 	%f80, [%rd70];
	sub.f32 	%f81, %f79, %f80;
	fma.rn.f32 	%f106, %f81, %f81, %f78;
	add.s32 	%r111, %r111, 4;
$L__BB1_38:
	setp.eq.s32 	%p24, %r26, 0;
	@%p24 bra 	$L__BB1_43;
	setp.eq.s32 	%p25, %r26, 1;
	@%p25 bra 	$L__BB1_41;
	add.s32 	%r91, %r111, %r32;
	mul.wide.u32 	%rd71, %r91, 4;
	add.s64 	%rd72, %rd1, %rd71;
	ld.global.f32 	%f83, [%rd72];
	add.s32 	%r92, %r111, %r19;
	mul.wide.u32 	%rd73, %r92, 4;
	add.s64 	%rd74, %rd3, %rd73;
	ld.global.f32 	%f84, [%rd74];
	sub.f32 	%f85, %f83, %f84;
	fma.rn.f32 	%f86, %f85, %f85, %f106;
	add.s32 	%r93, %r91, 1;
	mul.wide.u32 	%rd75, %r93, 4;
	add.s64 	%rd76, %rd1, %rd75;
	ld.global.f32 	%f87, [%rd76];
	add.s32 	%r94, %r92, 1;
	mul.wide.u32 	%rd77, %r94, 4;
	add.s64 	%rd78, %rd3, %rd77;
	ld.global.f32 	%f88, [%rd78];
	sub.f32 	%f89, %f87, %f88;
	fma.rn.f32 	%f106, %f89, %f89, %f86;
	add.s32 	%r111, %r111, 2;
$L__BB1_41:
	setp.eq.s32 	%p26, %r28, 0;
	@%p26 bra 	$L__BB1_43;
	add.s32 	%r95, %r111, %r32;
	mul.wide.u32 	%rd79, %r95, 4;
	add.s64 	%rd80, %rd1, %rd79;
	ld.global.f32 	%f90, [%rd80];
	add.s32 	%r96, %r111, %r19;
	mul.wide.u32 	%rd81, %r96, 4;
	add.s64 	%rd82, %rd3, %rd81;
	ld.global.f32 	%f91, [%rd82];
	sub.f32 	%f92, %f90, %f91;
	fma.rn.f32 	%f106, %f92, %f92, %f106;
$L__BB1_43:
	add.f32 	%f107, %f107, %f106;
$L__BB1_44:
	add.s32 	%r106, %r106, 1;
	setp.ne.s32 	%p27, %r106, %r1;
	@%p27 bra 	$L__BB1_31;
$L__BB1_45:
	setp.lt.u32 	%p30, %r18, 2;
	@%p30 bra 	$L__BB1_47;
	add.f32 	%f95, %f1, 0fBF800000;
	div.rn.f32 	%f96, %f107, %f95;
	add.s32 	%r100, %r20, 1;
	mul.wide.u32 	%rd85, %r100, 4;
	add.s64 	%rd86, %rd3, %rd85;
	st.global.f32 	[%rd86], %f96;
	bra.uni 	$L__BB1_48;
$L__BB1_47:
	add.s32 	%r98, %r20, 1;
	mul.wide.u32 	%rd83, %r98, 4;
	add.s64 	%rd84, %rd3, %rd83;
	mov.b32 	%r99, 0;
	st.global.u32 	[%rd84], %r99;
$L__BB1_48:
	ret;

}
	// .globl	update_kernel
.visible .entry update_kernel(
	.param .u64 .ptr .align 1 update_kernel_param_0,
	.param .u64 .ptr .align 1 update_kernel_param_1,
	.param .u64 .ptr .align 1 update_kernel_param_2,
	.param .u64 .ptr .align 1 update_kernel_param_3,
	.param .align 4 .b8 update_kernel_param_4[24]
)
{
	.reg .pred 	%p<5>;
	.reg .b32 	%r<17>;
	.reg .b32 	%f<28>;
	.reg .b64 	%rd<22>;

	ld.param.u64 	%rd4, [update_kernel_param_0];
	ld.param.f32 	%f1, [update_kernel_param_4+8];
	ld.param.f32 	%f2, [update_kernel_param_4+12];
	ld.param.f32 	%f3, [update_kernel_param_4+16];
	ld.param.u32 	%r2, [update_kernel_param_4+20];
	ld.param.u32 	%r7, [update_kernel_param_4];
	ld.param.u32 	%r1, [update_kernel_param_4+4];
	ld.param.u64 	%rd7, [update_kernel_param_1];
	ld.param.u64 	%rd5, [update_kernel_param_2];
	ld.param.u64 	%rd6, [update_kernel_param_3];
	cvta.to.global.u64 	%rd1, %rd7;
	mov.u32 	%r8, %ctaid.x;
	mov.u32 	%r9, %ntid.x;
	mov.u32 	%r10, %tid.x;
	mad.lo.s32 	%r11, %r8, %r9, %r10;
	div.u32 	%r3, %r11, %r1;
	mul.lo.s32 	%r12, %r3, %r1;
	sub.s32 	%r4, %r11, %r12;
	setp.ge.u32 	%p1, %r3, %r7;
	@%p1 bra 	$L__BB2_6;
	add.s32 	%r13, %r1, 2;
	mul.lo.s32 	%r14, %r3, %r13;
	add.s32 	%r15, %r14, %r4;
	cvt.u64.u32 	%rd2, %r15;
	add.s32 	%r5, %r14, %r1;
	mul.wide.u32 	%rd8, %r5, 4;
	add.s64 	%rd9, %rd1, %rd8;
	ld.global.f32 	%f8, [%rd9];
	setp.lt.f32 	%p2, %f8, 0f3F800000;
	@%p2 bra 	$L__BB2_6;
	shl.b64 	%rd10, %rd2, 2;
	add.s64 	%rd11, %rd1, %rd10;
	ld.global.f32 	%f9, [%rd11];
	mad.lo.s32 	%r6, %r3, %r1, %r4;
	cvta.to.global.u64 	%rd12, %rd4;
	mul.wide.u32 	%rd13, %r6, 4;
	add.s64 	%rd3, %rd12, %rd13;
	ld.global.f32 	%f4, [%rd3];
	sub.f32 	%f10, %f9, %f4;
	add.f32 	%f11, %f1, 0f3F800000;
	div.rn.f32 	%f12, %f1, %f11;
	mul.f32 	%f13, %f2, %f10;
	mul.f32 	%f27, %f12, %f13;
	setp.leu.f32 	%p3, %f3, 0f00000000;
	@%p3 bra 	$L__BB2_4;
	cvta.to.global.u64 	%rd14, %rd6;
	add.s64 	%rd16, %rd14, %rd13;
	ld.global.f32 	%f14, [%rd16];
	mul.f32 	%f15, %f3, %f14;
	mov.f32 	%f16, 0f3F800000;
	sub.f32 	%f17, %f16, %f3;
	fma.rn.f32 	%f27, %f17, %f27, %f15;
	st.global.f32 	[%rd16], %f27;
$L__BB2_4:
	max.f32 	%f18, %f27, 0fBDCCCCCD;
	min.f32 	%f19, %f18, 0f3DCCCCCD;
	add.f32 	%f20, %f4, %f19;
	st.global.f32 	[%rd3], %f20;
	setp.ne.s32 	%p4, %r2, 1;
	@%p4 bra 	$L__BB2_6;
	add.s32 	%r16, %r5, 1;
	mul.wide.u32 	%rd17, %r16, 4;
	add.s64 	%rd18, %rd1, %rd17;
	ld.global.f32 	%f21, [%rd18];
	cvta.to.global.u64 	%rd19, %rd5;
	add.s64 	%rd21, %rd19, %rd13;
	ld.global.f32 	%f22, [%rd21];
	add.f32 	%f23, %f21, 0f3A83126F;
	sqrt.rn.f32 	%f24, %f23;
	mul.f32 	%f25, %f24, 0f3DCCCCCD;
	fma.rn.f32 	%f26, %f22, 0f3F666666, %f25;
	st.global.f32 	[%rd21], %f26;
$L__BB2_6:
	ret;

}


// ===== COMPILED SASS (sm_100) =====

	.target	sm_100

	.elftype	@"ET_EXEC"


//--------------------- .note.nv.tkinfo           --------------------------
	.section	.note.nv.tkinfo,"",@"SHT_NOTE"
	.sectionflags	@"SHF_NOTE_NV_TKINFO"
	.tkinfo
        /*0018*/ 	.word	0x00000002
        /*0030*/ 	.string	""
        /*0030*/ 	.string	"ptxas"
        /*0030*/ 	.string	"Cuda compilation tools, release 13.0, V13.0.88"
        /*0030*/ 	.string	"Build cuda_13.0.r13.0/compiler.36424714_0"
        /*0030*/ 	.string	"-arch sm_100 -m 64 "



//--------------------- .note.nv.cuinfo           --------------------------
	.section	.note.nv.cuinfo,"",@"SHT_NOTE"
	.sectionflags	@"SHF_NOTE_NV_CUINFO"
        /*0018*/ 	.short	0x0002
        /*001a*/ 	.short	0x0064
        /*001c*/ 	.short	0x0082
	.zero		2


//--------------------- .nv.info                  --------------------------
	.section	.nv.info,"",@"SHT_CUDA_INFO"
	.align	4


	//----- nvinfo : EIATTR_REGCOUNT
	.align		4
        /*0000*/ 	.byte	0x04, 0x2f
        /*0002*/ 	.short	(.L_1 - .L_0)
	.align		4
.L_0:
        /*0004*/ 	.word	index@(assign_kernel)
        /*0008*/ 	.word	0x00000020


	//----- nvinfo : EIATTR_FRAME_SIZE
	.align		4
.L_1:
        /*000c*/ 	.byte	0x04, 0x11
        /*000e*/ 	.short	(.L_3 - .L_2)
	.align		4
.L_2:
        /*0010*/ 	.word	index@(assign_kernel)
        /*0014*/ 	.word	0x00000000


	//----- nvinfo : EIATTR_REGCOUNT
	.align		4
.L_3:
        /*0018*/ 	.byte	0x04, 0x2f
        /*001a*/ 	.short	(.L_5 - .L_4)
	.align		4
.L_4:
        /*001c*/ 	.word	index@(reduce_kernel)
        /*0020*/ 	.word	0x00000020


	//----- nvinfo : EIATTR_FRAME_SIZE
	.align		4
.L_5:
        /*0024*/ 	.byte	0x04, 0x11
        /*0026*/ 	.short	(.L_7 - .L_6)
	.align		4
.L_6:
        /*0028*/ 	.word	index@($__internal_2_$__cuda_sm3x_div_rn_noftz_f32_slowpath)
        /*002c*/ 	.word	0x00000000


	//----- nvinfo : EIATTR_FRAME_SIZE
	.align		4
.L_7:
        /*0030*/ 	.byte	0x04, 0x11
        /*0032*/ 	.short	(.L_9 - .L_8)
	.align		4
.L_8:
        /*0034*/ 	.word	index@(reduce_kernel)
        /*0038*/ 	.word	0x00000000


	//----- nvinfo : EIATTR_REGCOUNT
	.align		4
.L_9:
        /*003c*/ 	.byte	0x04, 0x2f
        /*003e*/ 	.short	(.L_11 - .L_10)
	.align		4
.L_10:
        /*0040*/ 	.word	index@(update_kernel)
        /*0044*/ 	.word	0x00000016


	//----- nvinfo : EIATTR_FRAME_SIZE
	.align		4
.L_11:
        /*0048*/ 	.byte	0x04, 0x11
        /*004a*/ 	.short	(.L_13 - .L_12)
	.align		4
.L_12:
        /*004c*/ 	.word	index@($__internal_1_$__cuda_sm3x_div_rn_noftz_f32_slowpath)
        /*0050*/ 	.word	0x00000000


	//----- nvinfo : EIATTR_FRAME_SIZE
	.align		4
.L_13:
        /*0054*/ 	.byte	0x04, 0x11
        /*0056*/ 	.short	(.L_15 - .L_14)
	.align		4
.L_14:
        /*0058*/ 	.word	index@($__internal_0_$__cuda_sm20_sqrt_rn_f32_slowpath)
        /*005c*/ 	.word	0x00000000


	//----- nvinfo : EIATTR_FRAME_SIZE
	.align		4
.L_15:
        /*0060*/ 	.byte	0x04, 0x11
        /*0062*/ 	.short	(.L_17 - .L_16)
	.align		4
.L_16:
        /*0064*/ 	.word	index@(update_kernel)
        /*0068*/ 	.word	0x00000000


	//----- nvinfo : EIATTR_MIN_STACK_SIZE
	.align		4
.L_17:
        /*006c*/ 	.byte	0x04, 0x12
        /*006e*/ 	.short	(.L_19 - .L_18)
	.align		4
.L_18:
        /*0070*/ 	.word	index@(update_kernel)
        /*0074*/ 	.word	0x00000000


	//----- nvinfo : EIATTR_MIN_STACK_SIZE
	.align		4
.L_19:
        /*0078*/ 	.byte	0x04, 0x12
        /*007a*/ 	.short	(.L_21 - .L_20)
	.align		4
.L_20:
        /*007c*/ 	.word	index@(reduce_kernel)
        /*0080*/ 	.word	0x00000000


	//----- nvinfo : EIATTR_MIN_STACK_SIZE
	.align		4
.L_21:
        /*0084*/ 	.byte	0x04, 0x12
        /*0086*/ 	.short	(.L_23 - .L_22)
	.align		4
.L_22:
        /*0088*/ 	.word	index@(assign_kernel)
        /*008c*/ 	.word	0x00000000
.L_23:


//--------------------- .nv.compat                --------------------------
	.section	.nv.compat,"",@"SHT_CUDA_COMPAT_INFO"
	.align	4
        /*0000*/ 	.byte	0x02, 0x09, 0x00, 0x00, 0x02, 0x02, 0x01, 0x00, 0x02, 0x05, 0x05, 0x00, 0x03, 0x07, 0x01, 0x01
        /*0010*/ 	.byte	0x02, 0x03, 0x00, 0x00, 0x02, 0x06, 0x01, 0x00, 0x04, 0x0b, 0x08, 0x00, 0x01, 0x00, 0x00, 0x00
        /*0020*/ 	.byte	0x00, 0x00, 0x00, 0x00


//--------------------- .nv.info.update_kernel    --------------------------
	.section	.nv.info.update_kernel,"",@"SHT_CUDA_INFO"
	.sectionflags	@""
	.align	4


	//----- nvinfo : EIATTR_CUDA_API_VERSION
	.align		4
        /*0000*/ 	.byte	0x04, 0x37
        /*0002*/ 	.short	(.L_25 - .L_24)
.L_24:
        /*0004*/ 	.word	0x00000082


	//----- nvinfo : EIATTR_KPARAM_INFO
	.align		4
.L_25:
        /*0008*/ 	.byte	0x04, 0x17
        /*000a*/ 	.short	(.L_27 - .L_26)
.L_26:
        /*000c*/ 	.word	0x00000000
        /*0010*/ 	.short	0x0004
        /*0012*/ 	.short	0x0020
        /*0014*/ 	.byte	0x00, 0xf0, 0x61, 0x00


	//----- nvinfo : EIATTR_KPARAM_INFO
	.align		4
.L_27:
        /*0018*/ 	.byte	0x04, 0x17
        /*001a*/ 	.short	(.L_29 - .L_28)
.L_28:
        /*001c*/ 	.word	0x00000000
        /*0020*/ 	.short	0x0003
        /*0022*/ 	.short	0x0018
        /*0024*/ 	.byte	0x00, 0xf5, 0x21, 0x00


	//----- nvinfo : EIATTR_KPARAM_INFO
	.align		4
.L_29:
        /*0028*/ 	.byte	0x04, 0x17
        /*002a*/ 	.short	(.L_31 - .L_30)
.L_30:
        /*002c*/ 	.word	0x00000000
        /*0030*/ 	.short	0x0002
        /*0032*/ 	.short	0x0010
        /*0034*/ 	.byte	0x00, 0xf5, 0x21, 0x00


	//----- nvinfo : EIATTR_KPARAM_INFO
	.align		4
.L_31:
        /*0038*/ 	.byte	0x04, 0x17
        /*003a*/ 	.short	(.L_33 - .L_32)
.L_32:
        /*003c*/ 	.word	0x00000000
        /*0040*/ 	.short	0x0001
        /*0042*/ 	.short	0x0008
        /*0044*/ 	.byte	0x00, 0xf5, 0x21, 0x00


	//----- nvinfo : EIATTR_KPARAM_INFO
	.align		4
.L_33:
        /*0048*/ 	.byte	0x04, 0x17
        /*004a*/ 	.short	(.L_35 - .L_34)
.L_34:
        /*004c*/ 	.word	0x00000000
        /*0050*/ 	.short	0x0000
        /*0052*/ 	.short	0x0000
        /*0054*/ 	.byte	0x00, 0xf5, 0x21, 0x00


	//----- nvinfo : EIATTR_SPARSE_MMA_MASK
	.align		4
.L_35:
        /*0058*/ 	.byte	0x03, 0x50
        /*005a*/ 	.short	0x0000


	//----- nvinfo : EIATTR_MAXREG_COUNT
	.align		4
        /*005c*/ 	.byte	0x03, 0x1b
        /*005e*/ 	.short	0x00ff


	//----- nvinfo : EIATTR_MERCURY_ISA_VERSION
	.align		4
        /*0060*/ 	.byte	0x03, 0x5f
        /*0062*/ 	.short	0x0101


	//----- nvinfo : EIATTR_VRC_CTA_INIT_COUNT
	.align		4
        /*0064*/ 	.byte	0x02, 0x4a
	.zero		1
	.zero		1


	//----- nvinfo : EIATTR_EXIT_INSTR_OFFSETS
	.align		4
        /*0068*/ 	.byte	0x04, 0x1c
        /*006a*/ 	.short	(.L_37 - .L_36)


	//   ....[0]....
.L_36:
        /*006c*/ 	.word	0x00000190


	//   ....[1]....
        /*0070*/ 	.word	0x00000210


	//   ....[2]....
        /*0074*/ 	.word	0x000004c0


	//   ....[3]....
        /*0078*/ 	.word	0x00000650


	//----- nvinfo : EIATTR_CRS_STACK_SIZE
	.align		4
.L_37:
        /*007c*/ 	.byte	0x04, 0x1e
        /*007e*/ 	.short	(.L_39 - .L_38)
.L_38:
        /*0080*/ 	.word	0x00000000


	//----- nvinfo : EIATTR_CBANK_PARAM_SIZE
	.align		4
.L_39:
        /*0084*/ 	.byte	0x03, 0x19
        /*0086*/ 	.short	0x0038


	//----- nvinfo : EIATTR_PARAM_CBANK
	.align		4
        /*0088*/ 	.byte	0x04, 0x0a
        /*008a*/ 	.short	(.L_41 - .L_40)
	.align		4
.L_40:
        /*008c*/ 	.word	index@(.nv.constant0.update_kernel)
        /*0090*/ 	.short	0x0380
        /*0092*/ 	.short	0x0038


	//----- nvinfo : EIATTR_SW_WAR
	.align		4
.L_41:
        /*0094*/ 	.byte	0x04, 0x36
        /*0096*/ 	.short	(.L_43 - .L_42)
.L_42:
        /*0098*/ 	.word	0x00000008
.L_43:


//--------------------- .nv.info.reduce_kernel    --------------------------
	.section	.nv.info.reduce_kernel,"",@"SHT_CUDA_INFO"
	.sectionflags	@""
	.align	4


	//----- nvinfo : EIATTR_CUDA_API_VERSION
	.align		4
        /*0000*/ 	.byte	0x04, 0x37
        /*0002*/ 	.short	(.L_45 - .L_44)
.L_44:
        /*0004*/ 	.word	0x00000082


	//----- nvinfo : EIATTR_KPARAM_INFO
	.align		4
.L_45:
        /*0008*/ 	.byte	0x04, 0x17
        /*000a*/ 	.short	(.L_47 - .L_46)
.L_46:
        /*000c*/ 	.word	0x00000000
        /*0010*/ 	.short	0x0003
        /*0012*/ 	.short	0x0018
        /*0014*/ 	.byte	0x00, 0xf0, 0x41, 0x00


	//----- nvinfo : EIATTR_KPARAM_INFO
	.align		4
.L_47:
        /*0018*/ 	.byte	0x04, 0x17
        /*001a*/ 	.short	(.L_49 - .L_48)
.L_48:
        /*001c*/ 	.word	0x00000000
        /*0020*/ 	.short	0x0002
        /*0022*/ 	.short	0x0010
        /*0024*/ 	.byte	0x00, 0xf5, 0x21, 0x00


	//----- nvinfo : EIATTR_KPARAM_INFO
	.align		4
.L_49:
        /*0028*/ 	.byte	0x04, 0x17
        /*002a*/ 	.short	(.L_51 - .L_50)
.L_50:
        /*002c*/ 	.word	0x00000000
        /*0030*/ 	.short	0x0001
        /*0032*/ 	.short	0x0008
        /*0034*/ 	.byte	0x00, 0xf5, 0x21, 0x00


	//----- nvinfo : EIATTR_KPARAM_INFO
	.align		4
.L_51:
        /*0038*/ 	.byte	0x04, 0x17
        /*003a*/ 	.short	(.L_53 - .L_52)
.L_52:
        /*003c*/ 	.word	0x00000000
        /*0040*/ 	.short	0x0000
        /*0042*/ 	.short	0x0000
        /*0044*/ 	.byte	0x00, 0xf5, 0x21, 0x00


	//----- nvinfo : EIATTR_SPARSE_MMA_MASK
	.align		4
.L_53:
        /*0048*/ 	.byte	0x03, 0x50
        /*004a*/ 	.short	0x0000


	//----- nvinfo : EIATTR_MAXREG_COUNT
	.align		4
        /*004c*/ 	.byte	0x03, 0x1b
        /*004e*/ 	.short	0x00ff


	//----- nvinfo : EIATTR_NUM_BARRIERS
	.align		4
        /*0050*/ 	.byte	0x02, 0x4c
        /*0052*/ 	.byte	0x01
	.zero		1


	//----- nvinfo : EIATTR_MERCURY_ISA_VERSION
	.align		4
        /*0054*/ 	.byte	0x03, 0x5f
        /*0056*/ 	.short	0x0101


	//----- nvinfo : EIATTR_VRC_CTA_INIT_COUNT
	.align		4
        /*0058*/ 	.byte	0x02, 0x4a
	.zero		1
	.zero		1


	//----- nvinfo : EIATTR_EXIT_INSTR_OFFSETS
	.align		4
        /*005c*/ 	.byte	0x04, 0x1c
        /*005e*/ 	.short	(.L_55 - .L_54)


	//   ....[0]....
.L_54:
        /*0060*/ 	.word	0x00000040


	//   ....[1]....
        /*0064*/ 	.word	0x000007f0


	//   ....[2]....
        /*0068*/ 	.word	0x00001490


	//   ....[3]....
        /*006c*/ 	.word	0x000014e0


	//----- nvinfo : EIATTR_CRS_STACK_SIZE
	.align		4
.L_55:
        /*0070*/ 	.byte	0x04, 0x1e
        /*0072*/ 	.short	(.L_57 - .L_56)
.L_56:
        /*0074*/ 	.word	0x00000000


	//----- nvinfo : EIATTR_CBANK_PARAM_SIZE
	.align		4
.L_57:
        /*0078*/ 	.byte	0x03, 0x19
        /*007a*/ 	.short	0x0028


	//----- nvinfo : EIATTR_PARAM_CBANK
	.align		4
        /*007c*/ 	.byte	0x04, 0x0a
        /*007e*/ 	.short	(.L_59 - .L_58)
	.align		4
.L_58:
        /*0080*/ 	.word	index@(.nv.constant0.reduce_kernel)
        /*0084*/ 	.short	0x0380
        /*0086*/ 	.short	0x0028


	//----- nvinfo : EIATTR_SW_WAR
	.align		4
.L_59:
        /*0088*/ 	.byte	0x04, 0x36
        /*008a*/ 	.short	(.L_61 - .L_60)
.L_60:
        /*008c*/ 	.word	0x00000008
.L_61:


//--------------------- .nv.info.assign_kernel    --------------------------
	.section	.nv.info.assign_kernel,"",@"SHT_CUDA_INFO"
	.sectionflags	@""
	.align	4


	//----- nvinfo : EIATTR_CUDA_API_VERSION
	.align		4
        /*0000*/ 	.byte	0x04, 0x37
        /*0002*/ 	.short	(.L_63 - .L_62)
.L_62:
        /*0004*/ 	.word	0x00000082


	//----- nvinfo : EIATTR_KPARAM_INFO
	.align		4
.L_63:
        /*0008*/ 	.byte	0x04, 0x17
        /*000a*/ 	.short	(.L_65 - .L_64)
.L_64:
        /*000c*/ 	.word	0x00000000
        /*0010*/ 	.short	0x0003
        /*0012*/ 	.short	0x0018
        /*0014*/ 	.byte	0x00, 0xf0, 0x31, 0x00


	//----- nvinfo : EIATTR_KPARAM_INFO
	.align		4
.L_65:
        /*0018*/ 	.byte	0x04, 0x17
        /*001a*/ 	.short	(.L_67 - .L_66)
.L_66:
        /*001c*/ 	.word	0x00000000
        /*0020*/ 	.short	0x0002
        /*0022*/ 	.short	0x0010
        /*0024*/ 	.byte	0x00, 0xf5, 0x21, 0x00


	//----- nvinfo : EIATTR_KPARAM_INFO
	.align		4
.L_67:
        /*0028*/ 	.byte	0x04, 0x17
        /*002a*/ 	.short	(.L_69 - .L_68)
.L_68:
        /*002c*/ 	.word	0x00000000
        /*0030*/ 	.short	0x0001
        /*0032*/ 	.short	0x0008
        /*0034*/ 	.byte	0x00, 0xf5, 0x21, 0x00


	//----- nvinfo : EIATTR_KPARAM_INFO
	.align		4
.L_69:
        /*0038*/ 	.byte	0x04, 0x17
        /*003a*/ 	.short	(.L_71 - .L_70)
.L_70:
        /*003c*/ 	.word	0x00000000
        /*0040*/ 	.short	0x0000
        /*0042*/ 	.short	0x0000
        /*0044*/ 	.byte	0x00, 0xf5, 0x21, 0x00


	//----- nvinfo : EIATTR_SPARSE_MMA_MASK
	.align		4
.L_71:
        /*0048*/ 	.byte	0x03, 0x50
        /*004a*/ 	.short	0x0000


	//----- nvinfo : EIATTR_MAXREG_COUNT
	.align		4
        /*004c*/ 	.byte	0x03, 0x1b
        /*004e*/ 	.short	0x00ff


	//----- nvinfo : EIATTR_MERCURY_ISA_VERSION
	.align		4
        /*0050*/ 	.byte	0x03, 0x5f
        /*0052*/ 	.short	0x0101


	//----- nvinfo : EIATTR_VRC_CTA_INIT_COUNT
	.align		4
        /*0054*/ 	.byte	0x02, 0x4a
	.zero		1
	.zero		1


	//----- nvinfo : EIATTR_EXIT_INSTR_OFFSETS
	.align		4
        /*0058*/ 	.byte	0x04, 0x1c
        /*005a*/ 	.short	(.L_73 - .L_72)


	//   ....[0]....
.L_72:
        /*005c*/ 	.word	0x00000070


	//   ....[1]....
        /*0060*/ 	.word	0x000039a0


	//----- nvinfo : EIATTR_CBANK_PARAM_SIZE
	.align		4
.L_73:
        /*0064*/ 	.byte	0x03, 0x19
        /*0066*/ 	.short	0x0024


	//----- nvinfo : EIATTR_PARAM_CBANK
	.align		4
        /*0068*/ 	.byte	0x04, 0x0a
        /*006a*/ 	.short	(.L_75 - .L_74)
	.align		4
.L_74:
        /*006c*/ 	.word	index@(.nv.constant0.assign_kernel)
        /*0070*/ 	.short	0x0380
        /*0072*/ 	.short	0x0024


	//----- nvinfo : EIATTR_SW_WAR
	.align		4
.L_75:
        /*0074*/ 	.byte	0x04, 0x36
        /*0076*/ 	.short	(.L_77 - .L_76)
.L_76:
        /*0078*/ 	.word	0x00000008
.L_77:


//--------------------- .nv.callgraph             --------------------------
	.section	.nv.callgraph,"",@"SHT_CUDA_CALLGRAPH"
	.align	4
	.sectionentsize	8
	.align		4
        /*0000*/ 	.word	0x00000000
	.align		4
        /*0004*/ 	.word	0xffffffff
	.align		4
        /*0008*/ 	.word	0x00000000
	.align		4
        /*000c*/ 	.word	0xfffffffe
	.align		4
        /*0010*/ 	.word	0x00000000
	.align		4
        /*0014*/ 	.word	0xfffffffd
	.align		4
        /*0018*/ 	.word	0x00000000
	.align		4
        /*001c*/ 	.word	0xfffffffc


//--------------------- .text.update_kernel       --------------------------
	.section	.text.update_kernel,"ax",@progbits
	.align	128
        .global         update_kernel
        .type           update_kernel,@function
        .size           update_kernel,(.L_x_81 - update_kernel)
        .other          update_kernel,@"STO_CUDA_ENTRY STV_DEFAULT"
update_kernel:
.text.update_kernel:
[----:B------:R-:W-:Y:S08]  /*0000*/  LDC R1, c[0x0][0x37c] ;  /* 0x0000df00ff017b82 */ /* 0x000ff00000000800 */
[----:B------:R-:W0:Y:S01]  /*0010*/  LDC.64 R2, c[0x0][0x3a0] ;  /* 0x0000e800ff027b82 */ /* 0x000e220000000a00 */
[----:B------:R-:W1:Y:S07]  /*0020*/  S2R R7, SR_TID.X ;  /* 0x0000000000077919 */ /* 0x000e6e0000002100 */
[----:B------:R-:W1:Y:S08]  /*0030*/  S2UR UR4, SR_CTAID.X ;  /* 0x00000000000479c3 */ /* 0x000e700000002500 */
[----:B------:R-:W1:Y:S01]  /*0040*/  LDC R6, c[0x0][0x360] ;  /* 0x0000d800ff067b82 */ /* 0x000e620000000800 */
[----:B0-----:R-:W0:Y:S01]  /*0050*/  I2F.U32.RP R0, R3 ;  /* 0x0000000300007306 */ /* 0x001e220000209000 */
[----:B------:R-:W-:-:S07]  /*0060*/  ISETP.NE.U32.AND P2, PT, R3, RZ, PT ;  /* 0x000000ff0300720c */ /* 0x000fce0003f45070 */
[----:B0-----:R-:W0:Y:S02]  /*0070*/  MUFU.RCP R0, R0 ;  /* 0x0000000000007308 */ /* 0x001e240000001000 */
[----:B0-----:R-:W-:Y:S02]  /*0080*/  VIADD R4, R0, 0xffffffe ;  /* 0x0ffffffe00047836 */ /* 0x001fe40000000000 */
[----:B-1----:R-:W-:-:S04]  /*0090*/  IMAD R0, R6, UR4, R7 ;  /* 0x0000000406007c24 */ /* 0x002fc8000f8e0207 */
[----:B------:R0:W1:Y:S02]  /*00a0*/  F2I.FTZ.U32.TRUNC.NTZ R5, R4 ;  /* 0x0000000400057305 */ /* 0x000064000021f000 */
[----:B0-----:R-:W-:Y:S02]  /*00b0*/  HFMA2 R4, -RZ, RZ, 0, 0 ;  /* 0x00000000ff047431 */ /* 0x001fe400000001ff */
[----:B-1----:R-:W-:-:S04]  /*00c0*/  IMAD.MOV R8, RZ, RZ, -R5 ;  /* 0x000000ffff087224 */ /* 0x002fc800078e0a05 */
[----:B------:R-:W-:-:S04]  /*00d0*/  IMAD R9, R8, R3, RZ ;  /* 0x0000000308097224 */ /* 0x000fc800078e02ff */
[----:B------:R-:W-:-:S06]  /*00e0*/  IMAD.HI.U32 R5, R5, R9, R4 ;  /* 0x0000000905057227 */ /* 0x000fcc00078e0004 */
[----:B------:R-:W-:-:S04]  /*00f0*/  IMAD.HI.U32 R6, R5, R0, RZ ;  /* 0x0000000005067227 */ /* 0x000fc800078e00ff */
[----:B------:R-:W-:-:S04]  /*0100*/  IMAD.MOV R5, RZ, RZ, -R6 ;  /* 0x000000ffff057224 */ /* 0x000fc800078e0a06 */
[----:B------:R-:W-:-:S05]  /*0110*/  IMAD R4, R3, R5, R0 ;  /* 0x0000000503047224 */ /* 0x000fca00078e0200 */
[----:B------:R-:W-:-:S13]  /*0120*/  ISETP.GE.U32.AND P0, PT, R4, R3, PT ;  /* 0x000000030400720c */ /* 0x000fda0003f06070 */
[----:B------:R-:W-:Y:S01]  /*0130*/  @P0 IMAD.IADD R4, R4, 0x1, -R3 ;  /* 0x0000000104040824 */ /* 0x000fe200078e0a03 */
[----:B------:R-:W-:-:S04]  /*0140*/  @P0 IADD3 R6, PT, PT, R6, 0x1, RZ ;  /* 0x0000000106060810 */ /* 0x000fc80007ffe0ff */
[----:B------:R-:W-:-:S13]  /*0150*/  ISETP.GE.U32.AND P1, PT, R4, R3, PT ;  /* 0x000000030400720c */ /* 0x000fda0003f26070 */
[----:B------:R-:W-:Y:S01]  /*0160*/  @P1 VIADD R6, R6, 0x1 ;  /* 0x0000000106061836 */ /* 0x000fe20000000000 */
[----:B------:R-:W-:-:S04]  /*0170*/  @!P2 LOP3.LUT R6, RZ, R3, RZ, 0x33, !PT ;  /* 0x00000003ff06a212 */ /* 0x000fc800078e33ff */
[----:B------:R-:W-:-:S13]  /*0180*/  ISETP.GE.U32.AND P0, PT, R6, R2, PT ;  /* 0x000000020600720c */ /* 0x000fda0003f06070 */
[----:B------:R-:W-:Y:S05]  /*0190*/  @P0 EXIT ;  /* 0x000000000000094d */ /* 0x000fea0003800000 */
[----:B------:R-:W0:Y:S01]  /*01a0*/  LDC.64 R4, c[0x0][0x388] ;  /* 0x0000e200ff047b82 */ /* 0x000e220000000a00 */
[----:B------:R-:W1:Y:S01]  /*01b0*/  LDCU.64 UR4, c[0x0][0x358] ;  /* 0x00006b00ff0477ac */ /* 0x000e620008000a00 */
[----:B------:R-:W-:-:S04]  /*01c0*/  VIADD R8, R3, 0x2 ;  /* 0x0000000203087836 */ /* 0x000fc80000000000 */
[----:B------:R-:W-:-:S04]  /*01d0*/  IMAD R2, R6, R8, R3 ;  /* 0x0000000806027224 */ /* 0x000fc800078e0203 */
[----:B0-----:R-:W-:-:S06]  /*01e0*/  IMAD.WIDE.U32 R4, R2, 0x4, R4 ;  /* 0x0000000402047825 */ /* 0x001fcc00078e0004 */
[----:B-1----:R-:W2:Y:S02]  /*01f0*/  LDG.E R4, desc[UR4][R4.64] ;  /* 0x0000000404047981 */ /* 0x002ea4000c1e1900 */
[----:B--2---:R-:W-:-:S13]  /*0200*/  FSETP.GEU.AND P0, PT, R4, 1, PT ;  /* 0x3f8000000400780b */ /* 0x004fda0003f0e000 */
[----:B------:R-:W-:Y:S05]  /*0210*/  @!P0 EXIT ;  /* 0x000000000000894d */ /* 0x000fea0003800000 */
[----:B------:R-:W0:Y:S01]  /*0220*/  LDC.64 R4, c[0x0][0x380] ;  /* 0x0000e000ff047b82 */ /* 0x000e220000000a00 */
[----:B------:R-:W1:Y:S01]  /*0230*/  LDCU.64 UR6, c[0x0][0x388] ;  /* 0x00007100ff0677ac */ /* 0x000e620008000a00 */
[----:B------:R-:W-:-:S05]  /*0240*/  IADD3 R7, PT, PT, -R6, RZ, RZ ;  /* 0x000000ff06077210 */ /* 0x000fca0007ffe1ff */
[----:B------:R-:W-:Y:S01]  /*0250*/  IMAD R7, R3, R7, R0 ;  /* 0x0000000703077224 */ /* 0x000fe200078e0200 */
[----:B------:R-:W2:Y:S03]  /*0260*/  LDC R11, c[0x0][0x3a8] ;  /* 0x0000ea00ff0b7b82 */ /* 0x000ea60000000800 */
[C-C-:B------:R-:W-:Y:S02]  /*0270*/  IMAD R0, R6.reuse, R8, R7.reuse ;  /* 0x0000000806007224 */ /* 0x140fe400078e0207 */
[----:B------:R-:W-:-:S03]  /*0280*/  IMAD R6, R6, R3, R7 ;  /* 0x0000000306067224 */ /* 0x000fc600078e0207 */
[----:B-1----:R-:W-:-:S04]  /*0290*/  LEA R8, P0, R0, UR6, 0x2 ;  /* 0x0000000600087c11 */ /* 0x002fc8000f8010ff */
[----:B------:R-:W-:Y:S01]  /*02a0*/  LEA.HI.X R9, R0, UR7, RZ, 0x2, P0 ;  /* 0x0000000700097c11 */ /* 0x000fe200080f14ff */
[----:B0-----:R-:W-:-:S04]  /*02b0*/  IMAD.WIDE.U32 R4, R6, 0x4, R4 ;  /* 0x0000000406047825 */ /* 0x001fc800078e0004 */
[----:B------:R-:W3:Y:S04]  /*02c0*/  LDG.E R8, desc[UR4][R8.64] ;  /* 0x0000000408087981 */ /* 0x000ee8000c1e1900 */
[----:B------:R-:W3:Y:S01]  /*02d0*/  LDG.E R7, desc[UR4][R4.64] ;  /* 0x0000000404077981 */ /* 0x000ee2000c1e1900 */
[----:B--2---:R-:W-:-:S04]  /*02e0*/  FADD R12, R11, 1 ;  /* 0x3f8000000b0c7421 */ /* 0x004fc80000000000 */
[----:B------:R-:W0:Y:S08]  /*02f0*/  MUFU.RCP R3, R12 ;  /* 0x0000000c00037308 */ /* 0x000e300000001000 */
[----:B------:R-:W1:Y:S01]  /*0300*/  FCHK P0, R11, R12 ;  /* 0x0000000c0b007302 */ /* 0x000e620000000000 */
[----:B0-----:R-:W-:-:S04]  /*0310*/  FFMA R0, -R12, R3, 1 ;  /* 0x3f8000000c007423 */ /* 0x001fc80000000103 */
[----:B------:R-:W-:-:S04]  /*0320*/  FFMA R0, R3, R0, R3 ;  /* 0x0000000003007223 */ /* 0x000fc80000000003 */
[----:B------:R-:W-:-:S04]  /*0330*/  FFMA R3, R0, R11, RZ ;  /* 0x0000000b00037223 */ /* 0x000fc800000000ff */
[----:B------:R-:W-:-:S04]  /*0340*/  FFMA R14, -R12, R3, R11 ;  /* 0x000000030c0e7223 */ /* 0x000fc8000000010b */
[----:B------:R-:W-:Y:S01]  /*0350*/  FFMA R0, R0, R14, R3 ;  /* 0x0000000e00007223 */ /* 0x000fe20000000003 */
[----:B---3--:R-:W-:Y:S01]  /*0360*/  FADD R10, R8, -R7 ;  /* 0x80000007080a7221 */ /* 0x008fe20000000000 */
[----:B-1----:R-:W-:Y:S06]  /*0370*/  @!P0 BRA `(.L_x_0) ;  /* 0x0000000000088947 */ /* 0x002fec0003800000 */
[----:B------:R-:W-:-:S07]  /*0380*/  MOV R8, 0x3a0 ;  /* 0x000003a000087802 */ /* 0x000fce0000000f00 */
[----:B------:R-:W-:Y:S05]  /*0390*/  CALL.REL.NOINC `($__internal_1_$__cuda_sm3x_div_rn_noftz_f32_slowpath) ;  /* 0x00000004000c7944 */ /* 0x000fea0003c00000 */
.L_x_0:
[----:B------:R-:W0:Y:S01]  /*03a0*/  LDC R12, c[0x0][0x3b0] ;  /* 0x0000ec00ff0c7b82 */ /* 0x000e220000000800 */
[----:B------:R-:W1:Y:S07]  /*03b0*/  LDCU UR6, c[0x0][0x3ac] ;  /* 0x00007580ff0677ac */ /* 0x000e6e0008000800 */
[----:B------:R-:W2:Y:S01]  /*03c0*/  LDC R13, c[0x0][0x3b4] ;  /* 0x0000ed00ff0d7b82 */ /* 0x000ea20000000800 */
[----:B0-----:R-:W-:-:S13]  /*03d0*/  FSETP.GT.AND P0, PT, R12, RZ, PT ;  /* 0x000000ff0c00720b */ /* 0x001fda0003f04000 */
[----:B------:R-:W0:Y:S02]  /*03e0*/  @P0 LDC.64 R8, c[0x0][0x398] ;  /* 0x0000e600ff080b82 */ /* 0x000e240000000a00 */
[----:B0-----:R-:W-:-:S05]  /*03f0*/  @P0 IMAD.WIDE.U32 R8, R6, 0x4, R8 ;  /* 0x0000000406080825 */ /* 0x001fca00078e0008 */
[----:B------:R-:W3:Y:S01]  /*0400*/  @P0 LDG.E R11, desc[UR4][R8.64] ;  /* 0x00000004080b0981 */ /* 0x000ee2000c1e1900 */
[----:B-1----:R-:W-:Y:S01]  /*0410*/  FMUL R3, R10, UR6 ;  /* 0x000000060a037c20 */ /* 0x002fe20008400000 */
[----:B------:R-:W-:Y:S01]  /*0420*/  @P0 FADD R10, -R12, 1 ;  /* 0x3f8000000c0a0421 */ /* 0x000fe20000000100 */
[----:B--2---:R-:W-:Y:S02]  /*0430*/  ISETP.NE.AND P1, PT, R13, 0x1, PT ;  /* 0x000000010d00780c */ /* 0x004fe40003f25270 */
[----:B------:R-:W-:Y:S01]  /*0440*/  FMUL R3, R3, R0 ;  /* 0x0000000003037220 */ /* 0x000fe20000400000 */
[----:B---3--:R-:W-:-:S04]  /*0450*/  @P0 FMUL R0, R11, R12 ;  /* 0x0000000c0b000220 */ /* 0x008fc80000400000 */
[----:B------:R-:W-:-:S05]  /*0460*/  @P0 FFMA R3, R3, R10, R0 ;  /* 0x0000000a03030223 */ /* 0x000fca0000000000 */
[----:B------:R-:W-:Y:S01]  /*0470*/  FMNMX R0, R3, -0.10000000149011611938, !PT ;  /* 0xbdcccccd03007809 */ /* 0x000fe20007800000 */
[----:B------:R0:W-:Y:S03]  /*0480*/  @P0 STG.E desc[UR4][R8.64], R3 ;  /* 0x0000000308000986 */ /* 0x0001e6000c101904 */
[----:B------:R-:W-:-:S05]  /*0490*/  FMNMX R0, R0, 0.10000000149011611938, PT ;  /* 0x3dcccccd00007809 */ /* 0x000fca0003800000 */
[----:B------:R-:W-:-:S05]  /*04a0*/  FADD R7, R7, R0 ;  /* 0x0000000007077221 */ /* 0x000fca0000000000 */
[----:B------:R0:W-:Y:S01]  /*04b0*/  STG.E desc[UR4][R4.64], R7 ;  /* 0x0000000704007986 */ /* 0x0001e2000c101904 */
[----:B------:R-:W-:Y:S05]  /*04c0*/  @P1 EXIT ;  /* 0x000000000000194d */ /* 0x000fea0003800000 */
[----:B0-----:R-:W0:Y:S01]  /*04d0*/  LDC.64 R8, c[0x0][0x388] ;  /* 0x0000e200ff087b82 */ /* 0x001e220000000a00 */
[----:B------:R-:W-:-:S07]  /*04e0*/  VIADD R3, R2, 0x1 ;  /* 0x0000000102037836 */ /* 0x000fce0000000000 */
[----:B------:R-:W1:Y:S01]  /*04f0*/  LDC.64 R4, c[0x0][0x390] ;  /* 0x0000e400ff047b82 */ /* 0x000e620000000a00 */
[----:B0-----:R-:W-:-:S06]  /*0500*/  IMAD.WIDE.U32 R2, R3, 0x4, R8 ;  /* 0x0000000403027825 */ /* 0x001fcc00078e0008 */
[----:B------:R-:W2:Y:S01]  /*0510*/  LDG.E R2, desc[UR4][R2.64] ;  /* 0x0000000402027981 */ /* 0x000ea2000c1e1900 */
[----:B-1----:R-:W-:-:S05]  /*0520*/  IMAD.WIDE.U32 R6, R6, 0x4, R4 ;  /* 0x0000000406067825 */ /* 0x002fca00078e0004 */
[----:B------:R0:W5:Y:S01]  /*0530*/  LDG.E R4, desc[UR4][R6.64] ;  /* 0x0000000406047981 */ /* 0x000162000c1e1900 */
[----:B------:R-:W-:Y:S01]  /*0540*/  BSSY.RECONVERGENT B0, `(.L_x_1) ;  /* 0x000000d000007945 */ /* 0x000fe20003800200 */
[----:B--2---:R-:W-:-:S04]  /*0550*/  FADD R0, R2, 0.0010000000474974513054 ;  /* 0x3a83126f02007421 */ /* 0x004fc80000000000 */
[----:B------:R-:W-:Y:S01]  /*0560*/  VIADD R8, R0, 0xf3000000 ;  /* 0xf300000000087836 */ /* 0x000fe20000000000 */
[----:B------:R0:W1:Y:S04]  /*0570*/  MUFU.RSQ R5, R0 ;  /* 0x0000000000057308 */ /* 0x0000680000001400 */
[----:B------:R-:W-:-:S13]  /*0580*/  ISETP.GT.U32.AND P0, PT, R8, 0x727fffff, PT ;  /* 0x727fffff0800780c */ /* 0x000fda0003f04070 */
[----:B01----:R-:W-:Y:S05]  /*0590*/  @!P0 BRA `(.L_x_2) ;  /* 0x00000000000c8947 */ /* 0x003fea0003800000 */
[----:B------:R-:W-:-:S07]  /*05a0*/  MOV R10, 0x5c0 ;  /* 0x000005c0000a7802 */ /* 0x000fce0000000f00 */
[----:B-----5:R-:W-:Y:S05]  /*05b0*/  CALL.REL.NOINC `($__internal_0_$__cuda_sm20_sqrt_rn_f32_slowpath) ;  /* 0x0000000000287944 */ /* 0x020fea0003c00000 */
[----:B------:R-:W-:Y:S05]  /*05c0*/  BRA `(.L_x_3) ;  /* 0x0000000000107947 */ /* 0x000fea0003800000 */
.L_x_2:
[----:B------:R-:W-:Y:S01]  /*05d0*/  FMUL.FTZ R3, R0, R5 ;  /* 0x0000000500037220 */ /* 0x000fe20000410000 */
[----:B------:R-:W-:-:S03]  /*05e0*/  FMUL.FTZ R5, R5, 0.5 ;  /* 0x3f00000005057820 */ /* 0x000fc60000410000 */
[----:B------:R-:W-:-:S04]  /*05f0*/  FFMA R0, -R3, R3, R0 ;  /* 0x0000000303007223 */ /* 0x000fc80000000100 */
[----:B------:R-:W-:-:S07]  /*0600*/  FFMA R0, R0, R5, R3 ;  /* 0x0000000500007223 */ /* 0x000fce0000000003 */
.L_x_3:
[----:B------:R-:W-:Y:S05]  /*0610*/  BSYNC.RECONVERGENT B0 ;  /* 0x0000000000007941 */ /* 0x000fea0003800200 */
.L_x_1:
[----:B------:R-:W-:-:S04]  /*0620*/  FMUL R3, R0, 0.10000000149011611938 ;  /* 0x3dcccccd00037820 */ /* 0x000fc80000400000 */
[----:B-----5:R-:W-:-:S05]  /*0630*/  FFMA R3, R4, 0.89999997615814208984, R3 ;  /* 0x3f66666604037823 */ /* 0x020fca0000000003 */
[----:B------:R-:W-:Y:S01]  /*0640*/  STG.E desc[UR4][R6.64], R3 ;  /* 0x0000000306007986 */ /* 0x000fe2000c101904 */
[----:B------:R-:W-:Y:S05]  /*0650*/  EXIT ;  /* 0x000000000000794d */ /* 0x000fea0003800000 */
        .weak           $__internal_0_$__cuda_sm20_sqrt_rn_f32_slowpath
        .type           $__internal_0_$__cuda_sm20_sqrt_rn_f32_slowpath,@function
        .size           $__internal_0_$__cuda_sm20_sqrt_rn_f32_slowpath,($__internal_1_$__cuda_sm3x_div_rn_noftz_f32_slowpath - $__internal_0_$__cuda_sm20_sqrt_rn_f32_slowpath)
$__internal_0_$__cuda_sm20_sqrt_rn_f32_slowpath:
[----:B------:R-:W-:-:S13]  /*0660*/  LOP3.LUT P0, RZ, R0, 0x7fffffff, RZ, 0xc0, !PT ;  /* 0x7fffffff00ff7812 */ /* 0x000fda000780c0ff */
[----:B------:R-:W-:Y:S01]  /*0670*/  @!P0 MOV R2, R0 ;  /* 0x0000000000028202 */ /* 0x000fe20000000f00 */
[----:B------:R-:W-:Y:S06]  /*0680*/  @!P0 BRA `(.L_x_4) ;  /* 0x0000000000408947 */ /* 0x000fec0003800000 */
[----:B------:R-:W-:-:S13]  /*0690*/  FSETP.GEU.FTZ.AND P0, PT, R0, RZ, PT ;  /* 0x000000ff0000720b */ /* 0x000fda0003f1e000 */
[----:B------:R-:W-:Y:S01]  /*06a0*/  @!P0 IMAD.MOV.U32 R2, RZ, RZ, 0x7fffffff ;  /* 0x7fffffffff028424 */ /* 0x000fe200078e00ff */
[----:B------:R-:W-:Y:S06]  /*06b0*/  @!P0 BRA `(.L_x_4) ;  /* 0x0000000000348947 */ /* 0x000fec0003800000 */
[----:B------:R-:W-:-:S13]  /*06c0*/  FSETP.GTU.FTZ.AND P0, PT, |R0|, +INF , PT ;  /* 0x7f8000000000780b */ /* 0x000fda0003f1c200 */
[----:B------:R-:W-:Y:S01]  /*06d0*/  @P0 FADD.FTZ R2, R0, 1 ;  /* 0x3f80000000020421 */ /* 0x000fe20000010000 */
[----:B------:R-:W-:Y:S06]  /*06e0*/  @P0 BRA `(.L_x_4) ;  /* 0x0000000000280947 */ /* 0x000fec0003800000 */
[----:B------:R-:W-:-:S13]  /*06f0*/  FSETP.NEU.FTZ.AND P0, PT, |R0|, +INF , PT ;  /* 0x7f8000000000780b */ /* 0x000fda0003f1d200 */
[----:B------:R-:W-:-:S04]  /*0700*/  @P0 FFMA R3, R0, 1.84467440737095516160e+19, RZ ;  /* 0x5f80000000030823 */ /* 0x000fc800000000ff */
[----:B------:R-:W0:Y:S02]  /*0710*/  @P0 MUFU.RSQ R2, R3 ;  /* 0x0000000300020308 */ /* 0x000e240000001400 */
[----:B0-----:R-:W-:Y:S01]  /*0720*/  @P0 FMUL.FTZ R8, R3, R2 ;  /* 0x0000000203080220 */ /* 0x001fe20000410000 */
[----:B------:R-:W-:Y:S01]  /*0730*/  @P0 FMUL.FTZ R9, R2, 0.5 ;  /* 0x3f00000002090820 */ /* 0x000fe20000410000 */
[----:B------:R-:W-:Y:S02]  /*0740*/  @!P0 IMAD.MOV.U32 R2, RZ, RZ, R0 ;  /* 0x000000ffff028224 */ /* 0x000fe400078e0000 */
[----:B------:R-:W-:-:S04]  /*0750*/  @P0 FADD.FTZ R5, -R8, -RZ ;  /* 0x800000ff08050221 */ /* 0x000fc80000010100 */
[----:B------:R-:W-:-:S04]  /*0760*/  @P0 FFMA R5, R8, R5, R3 ;  /* 0x0000000508050223 */ /* 0x000fc80000000003 */
[----:B------:R-:W-:-:S04]  /*0770*/  @P0 FFMA R5, R5, R9, R8 ;  /* 0x0000000905050223 */ /* 0x000fc80000000008 */
[----:B------:R-:W-:-:S07]  /*0780*/  @P0 FMUL.FTZ R2, R5, 2.3283064365386962891e-10 ;  /* 0x2f80000005020820 */ /* 0x000fce0000410000 */
.L_x_4:
[----:B------:R-:W-:Y:S01]  /*0790*/  MOV R0, R2 ;  /* 0x0000000200007202 */ /* 0x000fe20000000f00 */
[----:B------:R-:W-:Y:S02]  /*07a0*/  IMAD.MOV.U32 R2, RZ, RZ, R10 ;  /* 0x000000ffff027224 */ /* 0x000fe400078e000a */
[----:B------:R-:W-:-:S04]  /*07b0*/  IMAD.MOV.U32 R3, RZ, RZ, 0x0 ;  /* 0x00000000ff037424 */ /* 0x000fc800078e00ff */
[----:B------:R-:W-:Y:S05]  /*07c0*/  RET.REL.NODEC R2 `(update_kernel) ;  /* 0xfffffff8020c7950 */ /* 0x000fea0003c3ffff */
        .weak           $__internal_1_$__cuda_sm3x_div_rn_noftz_f32_slowpath
        .type           $__internal_1_$__cuda_sm3x_div_rn_noftz_f32_slowpath,@function
        .size           $__internal_1_$__cuda_sm3x_div_rn_noftz_f32_slowpath,(.L_x_81 - $__internal_1_$__cuda_sm3x_div_rn_noftz_f32_slowpath)
$__internal_1_$__cuda_sm3x_div_rn_noftz_f32_slowpath:
[----:B------:R-:W0:Y:S01]  /*07d0*/  LDC R3, c[0x0][0x3a8] ;  /* 0x0000ea00ff037b82 */ /* 0x000e220000000800 */
[----:B------:R-:W-:-:S04]  /*07e0*/  SHF.R.U32.HI R11, RZ, 0x17, R12 ;  /* 0x00000017ff0b7819 */ /* 0x000fc8000001160c */
[----:B------:R-:W-:-:S03]  /*07f0*/  LOP3.LUT R11, R11, 0xff, RZ, 0xc0, !PT ;  /* 0x000000ff0b0b7812 */ /* 0x000fc600078ec0ff */
[----:B------:R-:W1:Y:S01]  /*0800*/  LDC R14, c[0x0][0x3a8] ;  /* 0x0000ea00ff0e7b82 */ /* 0x000e620000000800 */
[----:B------:R-:W-:-:S04]  /*0810*/  IADD3 R16, PT, PT, R11, -0x1, RZ ;  /* 0xffffffff0b107810 */ /* 0x000fc80007ffe0ff */
[----:B------:R-:W-:Y:S02]  /*0820*/  ISETP.GT.U32.AND P0, PT, R16, 0xfd, PT ;  /* 0x000000fd1000780c */ /* 0x000fe40003f04070 */
[----:B0-----:R-:W-:-:S04]  /*0830*/  SHF.R.U32.HI R0, RZ, 0x17, R3 ;  /* 0x00000017ff007819 */ /* 0x001fc80000011603 */
[----:B------:R-:W-:-:S05]  /*0840*/  LOP3.LUT R13, R0, 0xff, RZ, 0xc0, !PT ;  /* 0x000000ff000d7812 */ /* 0x000fca00078ec0ff */
[----:B------:R-:W-:-:S05]  /*0850*/  VIADD R15, R13, 0xffffffff ;  /* 0xffffffff0d0f7836 */ /* 0x000fca0000000000 */
[----:B------:R-:W-:-:S13]  /*0860*/  ISETP.GT.U32.OR P0, PT, R15, 0xfd, P0 ;  /* 0x000000fd0f00780c */ /* 0x000fda0000704470 */
[----:B------:R-:W-:Y:S01]  /*0870*/  @!P0 IMAD.MOV.U32 R9, RZ, RZ, RZ ;  /* 0x000000ffff098224 */ /* 0x000fe200078e00ff */
[----:B-1----:R-:W-:Y:S06]  /*0880*/  @!P0 BRA `(.L_x_5) ;  /* 0x0000000000608947 */ /* 0x002fec0003800000 */
[----:B------:R-:W-:Y:S02]  /*0890*/  FSETP.GTU.FTZ.AND P0, PT, |R3|, +INF , PT ;  /* 0x7f8000000300780b */ /* 0x000fe40003f1c200 */
[----:B------:R-:W-:Y:S02]  /*08a0*/  FSETP.GTU.FTZ.AND P1, PT, |R12|, +INF , PT ;  /* 0x7f8000000c00780b */ /* 0x000fe40003f3c200 */
[----:B------:R-:W-:Y:S02]  /*08b0*/  MOV R0, R12 ;  /* 0x0000000c00007202 */ /* 0x000fe40000000f00 */
[----:B------:R-:W-:-:S13]  /*08c0*/  PLOP3.LUT P0, PT, P0, P1, PT, 0xf8, 0x8f ;  /* 0x00000000008f781c */ /* 0x000fda0000703f70 */
[----:B------:R-:W-:Y:S05]  /*08d0*/  @P0 BRA `(.L_x_6) ;  /* 0x0000000400440947 */ /* 0x000fea0003800000 */
[----:B------:R-:W-:-:S13]  /*08e0*/  LOP3.LUT P0, RZ, R12, 0x7fffffff, R14, 0xc8, !PT ;  /* 0x7fffffff0cff7812 */ /* 0x000fda000780c80e */
[----:B------:R-:W-:Y:S05]  /*08f0*/  @!P0 BRA `(.L_x_7) ;  /* 0x0000000400348947 */ /* 0x000fea0003800000 */
[C---:B------:R-:W-:Y:S02]  /*0900*/  FSETP.NEU.FTZ.AND P2, PT, |R3|.reuse, +INF , PT ;  /* 0x7f8000000300780b */ /* 0x040fe40003f5d200 */
[----:B------:R-:W-:Y:S02]  /*0910*/  FSETP.NEU.FTZ.AND P1, PT, |R0|, +INF , PT ;  /* 0x7f8000000000780b */ /* 0x000fe40003f3d200 */
[----:B------:R-:W-:-:S11]  /*0920*/  FSETP.NEU.FTZ.AND P0, PT, |R3|, +INF , PT ;  /* 0x7f8000000300780b */ /* 0x000fd60003f1d200 */
[----:B------:R-:W-:Y:S05]  /*0930*/  @!P1 BRA !P2, `(.L_x_7) ;  /* 0x0000000400249947 */ /* 0x000fea0005000000 */
[----:B------:R-:W-:-:S04]  /*0940*/  LOP3.LUT P2, RZ, R14, 0x7fffffff, RZ, 0xc0, !PT ;  /* 0x7fffffff0eff7812 */ /* 0x000fc8000784c0ff */
[----:B------:R-:W-:-:S13]  /*0950*/  PLOP3.LUT P1, PT, P1, P2, PT, 0x2f, 0xf2 ;  /* 0x0000000000f2781c */ /* 0x000fda0000f24577 */
[----:B------:R-:W-:Y:S05]  /*0960*/  @P1 BRA `(.L_x_8) ;  /* 0x0000000400101947 */ /* 0x000fea0003800000 */
[----:B------:R-:W-:-:S04]  /*0970*/  LOP3.LUT P1, RZ, R12, 0x7fffffff, RZ, 0xc0, !PT ;  /* 0x7fffffff0cff7812 */ /* 0x000fc8000782c0ff */
[----:B------:R-:W-:-:S13]  /*0980*/  PLOP3.LUT P0, PT, P0, P1, PT, 0x2f, 0xf2 ;  /* 0x0000000000f2781c */ /* 0x000fda0000702577 */
[----:B------:R-:W-:Y:S05]  /*0990*/  @P0 BRA `(.L_x_9) ;  /* 0x0000000000f80947 */ /* 0x000fea0003800000 */
[----:B------:R-:W-:Y:S02]  /*09a0*/  ISETP.GE.AND P0, PT, R15, RZ, PT ;  /* 0x000000ff0f00720c */ /* 0x000fe40003f06270 */
[----:B------:R-:W-:-:S11]  /*09b0*/  ISETP.GE.AND P1, PT, R16, RZ, PT ;  /* 0x000000ff1000720c */ /* 0x000fd60003f26270 */
[----:B------:R-:W-:Y:S02]  /*09c0*/  @P0 IMAD.MOV.U32 R9, RZ, RZ, RZ ;  /* 0x000000ffff090224 */ /* 0x000fe400078e00ff */
[----:B------:R-:W-:Y:S01]  /*09d0*/  @!P0 FFMA R14, R3, 1.84467440737095516160e+19, RZ ;  /* 0x5f800000030e8823 */ /* 0x000fe200000000ff */
[----:B------:R-:W-:Y:S02]  /*09e0*/  @!P0 IMAD.MOV.U32 R9, RZ, RZ, -0x40 ;  /* 0xffffffc0ff098424 */ /* 0x000fe400078e00ff */
[----:B------:R-:W-:-:S03]  /*09f0*/  @!P1 FFMA R12, R0, 1.84467440737095516160e+19, RZ ;  /* 0x5f800000000c9823 */ /* 0x000fc600000000ff */
[----:B------:R-:W-:-:S07]  /*0a00*/  @!P1 IADD3 R9, PT, PT, R9, 0x40, RZ ;  /* 0x0000004009099810 */ /* 0x000fce0007ffe0ff */
.L_x_5:
[----:B------:R-:W-:Y:S02]  /*0a10*/  LEA R3, R11, 0xc0800000, 0x17 ;  /* 0xc08000000b037811 */ /* 0x000fe400078eb8ff */
[----:B------:R-:W-:-:S03]  /*0a20*/  IADD3 R13, PT, PT, R13, -0x7f, RZ ;  /* 0xffffff810d0d7810 */ /* 0x000fc60007ffe0ff */
[----:B------:R-:W-:Y:S02]  /*0a30*/  IMAD.IADD R3, R12, 0x1, -R3 ;  /* 0x000000010c037824 */ /* 0x000fe400078e0a03 */
[----:B------:R-:W-:Y:S02]  /*0a40*/  IMAD R0, R13, -0x800000, R14 ;  /* 0xff8000000d007824 */ /* 0x000fe400078e020e */
[----:B------:R-:W0:Y:S01]  /*0a50*/  MUFU.RCP R12, R3 ;  /* 0x00000003000c7308 */ /* 0x000e220000001000 */
[----:B------:R-:W-:-:S04]  /*0a60*/  FADD.FTZ R15, -R3, -RZ ;  /* 0x800000ff030f7221 */ /* 0x000fc80000010100 */
[----:B0-----:R-:W-:-:S04]  /*0a70*/  FFMA R17, R12, R15, 1 ;  /* 0x3f8000000c117423 */ /* 0x001fc8000000000f */
[----:B------:R-:W-:-:S04]  /*0a80*/  FFMA R19, R12, R17, R12 ;  /* 0x000000110c137223 */ /* 0x000fc8000000000c */
[----:B------:R-:W-:-:S04]  /*0a90*/  FFMA R12, R0, R19, RZ ;  /* 0x00000013000c7223 */ /* 0x000fc800000000ff */
[----:B------:R-:W-:-:S04]  /*0aa0*/  FFMA R17, R15, R12, R0 ;  /* 0x0000000c0f117223 */ /* 0x000fc80000000000 */
[----:B------:R-:W-:Y:S01]  /*0ab0*/  FFMA R14, R19, R17, R12 ;  /* 0x00000011130e7223 */ /* 0x000fe2000000000c */
[----:B------:R-:W-:-:S03]  /*0ac0*/  IADD3 R12, PT, PT, R13, 0x7f, -R11 ;  /* 0x0000007f0d0c7810 */ /* 0x000fc60007ffe80b */
[----:B------:R-:W-:Y:S02]  /*0ad0*/  FFMA R15, R15, R14, R0 ;  /* 0x0000000e0f0f7223 */ /* 0x000fe40000000000 */
[----:B------:R-:W-:Y:S02]  /*0ae0*/  IMAD.IADD R12, R12, 0x1, R9 ;  /* 0x000000010c0c7824 */ /* 0x000fe400078e0209 */
[----:B------:R-:W-:-:S05]  /*0af0*/  FFMA R0, R19, R15, R14 ;  /* 0x0000000f13007223 */ /* 0x000fca000000000e */
[----:B------:R-:W-:-:S04]  /*0b00*/  SHF.R.U32.HI R3, RZ, 0x17, R0 ;  /* 0x00000017ff037819 */ /* 0x000fc80000011600 */
[----:B------:R-:W-:-:S04]  /*0b10*/  LOP3.LUT R3, R3, 0xff, RZ, 0xc0, !PT ;  /* 0x000000ff03037812 */ /* 0x000fc800078ec0ff */
[----:B------:R-:W-:-:S05]  /*0b20*/  IADD3 R11, PT, PT, R3, R12, RZ ;  /* 0x0000000c030b7210 */ /* 0x000fca0007ffe0ff */
[----:B------:R-:W-:-:S05]  /*0b30*/  VIADD R3, R11, 0xffffffff ;  /* 0xffffffff0b037836 */ /* 0x000fca0000000000 */
[----:B------:R-:W-:-:S13]  /*0b40*/  ISETP.GE.U32.AND P0, PT, R3, 0xfe, PT ;  /* 0x000000fe0300780c */ /* 0x000fda0003f06070 */
[----:B------:R-:W-:Y:S05]  /*0b50*/  @!P0 BRA `(.L_x_10) ;  /* 0x0000000000808947 */ /* 0x000fea0003800000 */
[----:B------:R-:W-:-:S13]  /*0b60*/  ISETP.GT.AND P0, PT, R11, 0xfe, PT ;  /* 0x000000fe0b00780c */ /* 0x000fda0003f04270 */
[----:B------:R-:W-:Y:S05]  /*0b70*/  @P0 BRA `(.L_x_11) ;  /* 0x00000000006c0947 */ /* 0x000fea0003800000 */
[----:B------:R-:W-:-:S13]  /*0b80*/  ISETP.GE.AND P0, PT, R11, 0x1, PT ;  /* 0x000000010b00780c */ /* 0x000fda0003f06270 */
[----:B------:R-:W-:Y:S05]  /*0b90*/  @P0 BRA `(.L_x_12) ;  /* 0x0000000000980947 */ /* 0x000fea0003800000 */
[----:B------:R-:W-:Y:S02]  /*0ba0*/  ISETP.GE.AND P0, PT, R11, -0x18, PT ;  /* 0xffffffe80b00780c */ /* 0x000fe40003f06270 */
[----:B------:R-:W-:-:S11]  /*0bb0*/  LOP3.LUT R0, R0, 0x80000000, RZ, 0xc0, !PT ;  /* 0x8000000000007812 */ /* 0x000fd600078ec0ff */
[----:B------:R-:W-:Y:S05]  /*0bc0*/  @!P0 BRA `(.L_x_12) ;  /* 0x00000000008c8947 */ /* 0x000fea0003800000 */
[CCC-:B------:R-:W-:Y:S01]  /*0bd0*/  FFMA.RZ R3, R19.reuse, R15.reuse, R14.reuse ;  /* 0x0000000f13037223 */ /* 0x1c0fe2000000c00e */
[-CC-:B------:R-:W-:Y:S01]  /*0be0*/  FFMA.RM R12, R19, R15.reuse, R14.reuse ;  /* 0x0000000f130c7223 */ /* 0x180fe2000000400e */
[C---:B------:R-:W-:Y:S02]  /*0bf0*/  ISETP.NE.AND P2, PT, R11.reuse, RZ, PT ;  /* 0x000000ff0b00720c */ /* 0x040fe40003f45270 */
[----:B------:R-:W-:Y:S02]  /*0c00*/  ISETP.NE.AND P1, PT, R11, RZ, PT ;  /* 0x000000ff0b00720c */ /* 0x000fe40003f25270 */
[----:B------:R-:W-:Y:S01]  /*0c10*/  LOP3.LUT R9, R3, 0x7fffff, RZ, 0xc0, !PT ;  /* 0x007fffff03097812 */ /* 0x000fe200078ec0ff */
[----:B------:R-:W-:Y:S01]  /*0c20*/  FFMA.RP R3, R19, R15, R14 ;  /* 0x0000000f13037223 */ /* 0x000fe2000000800e */
[----:B------:R-:W-:Y:S01]  /*0c30*/  IADD3 R14, PT, PT, R11, 0x20, RZ ;  /* 0x000000200b0e7810 */ /* 0x000fe20007ffe0ff */
[----:B------:R-:W-:Y:S01]  /*0c40*/  IMAD.MOV R11, RZ, RZ, -R11 ;  /* 0x000000ffff0b7224 */ /* 0x000fe200078e0a0b */
[----:B------:R-:W-:-:S02]  /*0c50*/  LOP3.LUT R9, R9, 0x800000, RZ, 0xfc, !PT ;  /* 0x0080000009097812 */ /* 0x000fc400078efcff */
[----:B------:R-:W-:Y:S02]  /*0c60*/  FSETP.NEU.FTZ.AND P0, PT, R3, R12, PT ;  /* 0x0000000c0300720b */ /* 0x000fe40003f1d000 */
[----:B------:R-:W-:Y:S02]  /*0c70*/  SHF.L.U32 R14, R9, R14, RZ ;  /* 0x0000000e090e7219 */ /* 0x000fe400000006ff */
[----:B------:R-:W-:Y:S02]  /*0c80*/  SEL R12, R11, RZ, P2 ;  /* 0x000000ff0b0c7207 */ /* 0x000fe40001000000 */
[----:B------:R-:W-:Y:S02]  /*0c90*/  ISETP.NE.AND P1, PT, R14, RZ, P1 ;  /* 0x000000ff0e00720c */ /* 0x000fe40000f25270 */
[----:B------:R-:W-:Y:S02]  /*0ca0*/  SHF.R.U32.HI R12, RZ, R12, R9 ;  /* 0x0000000cff0c7219 */ /* 0x000fe40000011609 */
[----:B------:R-:W-:-:S02]  /*0cb0*/  PLOP3.LUT P0, PT, P0, P1, PT, 0xf8, 0x8f ;  /* 0x00000000008f781c */ /* 0x000fc40000703f70 */
[----:B------:R-:W-:Y:S02]  /*0cc0*/  SHF.R.U32.HI R14, RZ, 0x1, R12 ;  /* 0x00000001ff0e7819 */ /* 0x000fe4000001160c */
[----:B------:R-:W-:-:S04]  /*0cd0*/  SEL R3, RZ, 0x1, !P0 ;  /* 0x00000001ff037807 */ /* 0x000fc80004000000 */
[----:B------:R-:W-:-:S04]  /*0ce0*/  LOP3.LUT R3, R3, 0x1, R14, 0xf8, !PT ;  /* 0x0000000103037812 */ /* 0x000fc800078ef80e */
[----:B------:R-:W-:-:S04]  /*0cf0*/  LOP3.LUT R3, R3, R12, RZ, 0xc0, !PT ;  /* 0x0000000c03037212 */ /* 0x000fc800078ec0ff */
[----:B------:R-:W-:-:S04]  /*0d00*/  IADD3 R3, PT, PT, R14, R3, RZ ;  /* 0x000000030e037210 */ /* 0x000fc80007ffe0ff */
[----:B------:R-:W-:Y:S01]  /*0d10*/  LOP3.LUT R0, R3, R0, RZ, 0xfc, !PT ;  /* 0x0000000003007212 */ /* 0x000fe200078efcff */
[----:B------:R-:W-:Y:S06]  /*0d20*/  BRA `(.L_x_12) ;  /* 0x0000000000347947 */ /* 0x000fec0003800000 */
.L_x_11:
[----:B------:R-:W-:-:S04]  /*0d30*/  LOP3.LUT R0, R0, 0x80000000, RZ, 0xc0, !PT ;  /* 0x8000000000007812 */ /* 0x000fc800078ec0ff */
[----:B------:R-:W-:Y:S01]  /*0d40*/  LOP3.LUT R0, R0, 0x7f800000, RZ, 0xfc, !PT ;  /* 0x7f80000000007812 */ /* 0x000fe200078efcff */
[----:B------:R-:W-:Y:S06]  /*0d50*/  BRA `(.L_x_12) ;  /* 0x0000000000287947 */ /* 0x000fec0003800000 */
.L_x_10:
[----:B------:R-:W-:Y:S01]  /*0d60*/  IMAD R0, R12, 0x800000, R0 ;  /* 0x008000000c007824 */ /* 0x000fe200078e0200 */
[----:B------:R-:W-:Y:S06]  /*0d70*/  BRA `(.L_x_12) ;  /* 0x0000000000207947 */ /* 0x000fec0003800000 */
.L_x_9:
[----:B------:R-:W-:-:S04]  /*0d80*/  LOP3.LUT R0, R12, 0x80000000, R14, 0x48, !PT ;  /* 0x800000000c007812 */ /* 0x000fc800078e480e */
[----:B------:R-:W-:Y:S01]  /*0d90*/  LOP3.LUT R0, R0, 0x7f800000, RZ, 0xfc, !PT ;  /* 0x7f80000000007812 */ /* 0x000fe200078efcff */
[----:B------:R-:W-:Y:S06]  /*0da0*/  BRA `(.L_x_12) ;  /* 0x0000000000147947 */ /* 0x000fec0003800000 */
.L_x_8:
[----:B------:R-:W-:Y:S01]  /*0db0*/  LOP3.LUT R0, R12, 0x80000000, R14, 0x48, !PT ;  /* 0x800000000c007812 */ /* 0x000fe200078e480e */
[----:B------:R-:W-:Y:S06]  /*0dc0*/  BRA `(.L_x_12) ;  /* 0x00000000000c7947 */ /* 0x000fec0003800000 */
.L_x_7:
[----:B------:R-:W0:Y:S01]  /*0dd0*/  MUFU.RSQ R0, -QNAN ;  /* 0xffc0000000007908 */ /* 0x000e220000001400 */
[----:B------:R-:W-:Y:S05]  /*0de0*/  BRA `(.L_x_12) ;  /* 0x0000000000047947 */ /* 0x000fea0003800000 */
.L_x_6:
[----:B------:R-:W-:-:S07]  /*0df0*/  FADD.FTZ R0, R0, R3 ;  /* 0x0000000300007221 */ /* 0x000fce0000010000 */
.L_x_12:
[----:B------:R-:W-:-:S04]  /*0e00*/  HFMA2 R9, -RZ, RZ, 0, 0 ;  /* 0x00000000ff097431 */ /* 0x000fc800000001ff */
[----:B0-----:R-:W-:Y:S05]  /*0e10*/  RET.REL.NODEC R8 `(update_kernel) ;  /* 0xfffffff008787950 */ /* 0x001fea0003c3ffff */
.L_x_13:
[----:B------:R-:W-:-:S00]  /*0e20*/  BRA `(.L_x_13) ;  /* 0xfffffffc00fc7947 */ /* 0x000fc0000383ffff */
[----:B------:R-:W-:-:S00]  /*0e30*/  NOP ;  /* 0x0000000000007918 */ /* 0x000fc00000000000 */
        /* <DEDUP_REMOVED lines=12> */
.L_x_81:


//--------------------- .text.reduce_kernel       --------------------------
	.section	.text.reduce_kernel,"ax",@progbits
	.align	128
        .global         reduce_kernel
        .type           reduce_kernel,@function
        .size           reduce_kernel,(.L_x_82 - reduce_kernel)
        .other          reduce_kernel,@"STO_CUDA_ENTRY STV_DEFAULT"
reduce_kernel:
.text.reduce_kernel:
[----:B------:R-:W-:Y:S08]  /*0000*/  LDC R1, c[0x0][0x37c] ;  /* 0x0000df00ff017b82 */ /* 0x000ff00000000800 */
[----:B------:R-:W0:Y:S08]  /*0010*/  S2UR UR7, SR_CTAID.X ;  /* 0x00000000000779c3 */ /* 0x000e300000002500 */
[----:B------:R-:W0:Y:S02]  /*0020*/  LDC R0, c[0x0][0x39c] ;  /* 0x0000e700ff007b82 */ /* 0x000e240000000800 */
[----:B0-----:R-:W-:-:S13]  /*0030*/  ISETP.LE.U32.AND P0, PT, R0, UR7, PT ;  /* 0x0000000700007c0c */ /* 0x001fda000bf03070 */
[----:B------:R-:W-:Y:S05]  /*0040*/  @P0 EXIT ;  /* 0x000000000000094d */ /* 0x000fea0003800000 */
[----:B------:R-:W0:Y:S01]  /*0050*/  S2R R2, SR_TID.X ;  /* 0x0000000000027919 */ /* 0x000e220000002100 */
[----:B------:R-:W1:Y:S01]  /*0060*/  LDC R3, c[0x0][0x360] ;  /* 0x0000d800ff037b82 */ /* 0x000e620000000800 */
[----:B------:R-:W2:Y:S01]  /*0070*/  LDCU UR4, c[0x0][0x3a0] ;  /* 0x00007400ff0477ac */ /* 0x000ea20008000800 */
[----:B------:R-:W-:Y:S01]  /*0080*/  MOV R0, 0x400 ;  /* 0x0000040000007802 */ /* 0x000fe20000000f00 */
[----:B------:R-:W3:Y:S01]  /*0090*/  S2R R5, SR_CgaCtaId ;  /* 0x0000000000057919 */ /* 0x000ee20000008800 */
[----:B------:R-:W4:Y:S01]  /*00a0*/  LDCU.64 UR8, c[0x0][0x358] ;  /* 0x00006b00ff0877ac */ /* 0x000f220008000a00 */
[----:B--2---:R-:W-:Y:S01]  /*00b0*/  IMAD.U32 R11, RZ, RZ, UR4 ;  /* 0x00000004ff0b7e24 */ /* 0x004fe2000f8e00ff */
[----:B0-----:R-:W-:Y:S02]  /*00c0*/  ISETP.NE.AND P0, PT, R2, RZ, PT ;  /* 0x000000ff0200720c */ /* 0x001fe40003f05270 */
[----:B---3--:R-:W-:-:S04]  /*00d0*/  LEA R0, R5, R0, 0x18 ;  /* 0x0000000005007211 */ /* 0x008fc800078ec0ff */
[----:B-1----:R-:W-:-:S07]  /*00e0*/  LEA R6, R3, R0, 0x2 ;  /* 0x0000000003067211 */ /* 0x002fce00078e10ff */
[----:B------:R0:W-:Y:S01]  /*00f0*/  @!P0 STS [R6], RZ ;  /* 0x000000ff06008388 */ /* 0x0001e20000000800 */
[----:B------:R-:W-:Y:S01]  /*0100*/  BAR.SYNC.DEFER_BLOCKING 0x0 ;  /* 0x0000000000007b1d */ /* 0x000fe20000010000 */
[----:B------:R-:W-:-:S13]  /*0110*/  ISETP.NE.AND P0, PT, R11, RZ, PT ;  /* 0x000000ff0b00720c */ /* 0x000fda0003f05270 */
[----:B0---4-:R-:W-:Y:S05]  /*0120*/  @!P0 BRA `(.L_x_14) ;  /* 0x0000000400ac8947 */ /* 0x011fea0003800000 */
[----:B------:R-:W-:Y:S01]  /*0130*/  IADD3 R7, PT, PT, R11, 0x2, RZ ;  /* 0x000000020b077810 */ /* 0x000fe20007ffe0ff */
[----:B------:R-:W-:Y:S01]  /*0140*/  IMAD R4, R2, 0x4, R0 ;  /* 0x0000000402047824 */ /* 0x000fe200078e0200 */
[----:B------:R-:W-:-:S03]  /*0150*/  UMOV UR4, URZ ;  /* 0x000000ff00047c82 */ /* 0x000fc60008000000 */
[----:B------:R-:W-:-:S07]  /*0160*/  IMAD R7, R7, UR7, RZ ;  /* 0x0000000707077c24 */ /* 0x000fce000f8e02ff */
.L_x_29:
[----:B0-----:R-:W0:Y:S01]  /*0170*/  LDCU UR5, c[0x0][0x398] ;  /* 0x00007300ff0577ac */ /* 0x001e220008000800 */
[----:B-1----:R1:W-:Y:S01]  /*0180*/  STS [R4], RZ ;  /* 0x000000ff04007388 */ /* 0x0023e20000000800 */
[----:B--2---:R-:W2:Y:S01]  /*0190*/  LDCU UR10, c[0x0][0x3a0] ;  /* 0x00007400ff0a77ac */ /* 0x004ea20008000800 */
[----:B---3--:R-:W3:Y:S01]  /*01a0*/  LDCU UR11, c[0x0][0x398] ;  /* 0x00007300ff0b77ac */ /* 0x008ee20008000800 */
[----:B------:R-:W4:Y:S01]  /*01b0*/  LDCU UR6, c[0x0][0x398] ;  /* 0x00007300ff0677ac */ /* 0x000f220008000800 */
[----:B------:R-:W-:Y:S01]  /*01c0*/  BAR.SYNC.DEFER_BLOCKING 0x0 ;  /* 0x0000000000007b1d */ /* 0x000fe20000010000 */
[----:B0-----:R-:W-:-:S13]  /*01d0*/  ISETP.GE.U32.AND P0, PT, R2, UR5, PT ;  /* 0x0000000502007c0c */ /* 0x001fda000bf06070 */
[----:B-1234-:R-:W-:Y:S05]  /*01e0*/  @P0 BRA `(.L_x_15) ;  /* 0x0000000000a80947 */ /* 0x01efea0003800000 */
[----:B------:R-:W-:-:S09]  /*01f0*/  UISETP.NE.AND UP0, UPT, UR4, URZ, UPT ;  /* 0x000000ff0400728c */ /* 0x000fd2000bf05270 */
[----:B------:R-:W-:Y:S05]  /*0200*/  BRA.U !UP0, `(.L_x_16) ;  /* 0x0000000108507547 */ /* 0x000fea000b800000 */
[----:B------:R-:W0:Y:S01]  /*0210*/  LDC R15, c[0x0][0x3a0] ;  /* 0x0000e800ff0f7b82 */ /* 0x000e220000000800 */
[----:B------:R-:W-:-:S07]  /*0220*/  MOV R0, R2 ;  /* 0x0000000200007202 */ /* 0x000fce0000000f00 */
[----:B------:R-:W1:Y:S08]  /*0230*/  LDC.64 R8, c[0x0][0x380] ;  /* 0x0000e000ff087b82 */ /* 0x000e700000000a00 */
[----:B------:R-:W2:Y:S02]  /*0240*/  LDC.64 R10, c[0x0][0x388] ;  /* 0x0000e200ff0a7b82 */ /* 0x000ea40000000a00 */
.L_x_19:
[----:B--2---:R-:W-:-:S06]  /*0250*/  IMAD.WIDE.U32 R12, R0, 0x4, R10 ;  /* 0x00000004000c7825 */ /* 0x004fcc00078e000a */
[----:B------:R-:W2:Y:S01]  /*0260*/  LDG.E R12, desc[UR8][R12.64] ;  /* 0x000000080c0c7981 */ /* 0x000ea2000c1e1900 */
[----:B------:R-:W-:Y:S01]  /*0270*/  BSSY.RECONVERGENT B0, `(.L_x_17) ;  /* 0x0000009000007945 */ /* 0x000fe20003800200 */
[----:B--2---:R-:W-:-:S13]  /*0280*/  ISETP.NE.AND P0, PT, R12, UR7, PT ;  /* 0x000000070c007c0c */ /* 0x004fda000bf05270 */
[----:B------:R-:W-:Y:S05]  /*0290*/  @P0 BRA `(.L_x_18) ;  /* 0x0000000000180947 */ /* 0x000fea0003800000 */
[----:B0-----:R-:W-:Y:S01]  /*02a0*/  IMAD R13, R0, R15, UR4 ;  /* 0x00000004000d7e24 */ /* 0x001fe2000f8e020f */
[----:B------:R-:W0:Y:S03]  /*02b0*/  LDS R5, [R4] ;  /* 0x0000000004057984 */ /* 0x000e260000000800 */
[----:B-1----:R-:W-:-:S06]  /*02c0*/  IMAD.WIDE.U32 R12, R13, 0x4, R8 ;  /* 0x000000040d0c7825 */ /* 0x002fcc00078e0008 */
[----:B------:R-:W0:Y:S02]  /*02d0*/  LDG.E R12, desc[UR8][R12.64] ;  /* 0x000000080c0c7981 */ /* 0x000e24000c1e1900 */
[----:B0-----:R-:W-:-:S05]  /*02e0*/  FADD R5, R12, R5 ;  /* 0x000000050c057221 */ /* 0x001fca0000000000 */
[----:B------:R2:W-:Y:S02]  /*02f0*/  STS [R4], R5 ;  /* 0x0000000504007388 */ /* 0x0005e40000000800 */
.L_x_18:
[----:B------:R-:W-:Y:S05]  /*0300*/  BSYNC.RECONVERGENT B0 ;  /* 0x0000000000007941 */ /* 0x000fea0003800200 */
.L_x_17:
[----:B------:R-:W-:-:S05]  /*0310*/  IMAD.IADD R0, R3, 0x1, R0 ;  /* 0x0000000103007824 */ /* 0x000fca00078e0200 */
[----:B------:R-:W-:-:S13]  /*0320*/  ISETP.GE.U32.AND P0, PT, R0, UR6, PT ;  /* 0x0000000600007c0c */ /* 0x000fda000bf06070 */
[----:B------:R-:W-:Y:S05]  /*0330*/  @!P0 BRA `(.L_x_19) ;  /* 0xfffffffc00c48947 */ /* 0x000fea000383ffff */
[----:B------:R-:W-:Y:S05]  /*0340*/  BRA `(.L_x_15) ;  /* 0x0000000000507947 */ /* 0x000fea0003800000 */
.L_x_16:
[----:B------:R-:W0:Y:S01]  /*0350*/  LDC.64 R8, c[0x0][0x380] ;  /* 0x0000e000ff087b82 */ /* 0x000e220000000a00 */
[----:B------:R-:W-:-:S07]  /*0360*/  MOV R0, R2 ;  /* 0x0000000200007202 */ /* 0x000fce0000000f00 */
[----:B------:R-:W1:Y:S02]  /*0370*/  LDC.64 R10, c[0x0][0x388] ;  /* 0x0000e200ff0a7b82 */ /* 0x000e640000000a00 */
.L_x_22:
[----:B-1----:R-:W-:-:S06]  /*0380*/  IMAD.WIDE.U32 R12, R0, 0x4, R10 ;  /* 0x00000004000c7825 */ /* 0x002fcc00078e000a */
[----:B------:R-:W2:Y:S01]  /*0390*/  LDG.E R12, desc[UR8][R12.64] ;  /* 0x000000080c0c7981 */ /* 0x000ea2000c1e1900 */
[----:B------:R-:W-:Y:S05]  /*03a0*/  YIELD ;  /* 0x0000000000007946 */ /* 0x000fea0003800000 */
[----:B------:R-:W-:Y:S01]  /*03b0*/  BSSY.RECONVERGENT B0, `(.L_x_20) ;  /* 0x000000a000007945 */ /* 0x000fe20003800200 */
[----:B--2---:R-:W-:-:S13]  /*03c0*/  ISETP.NE.AND P0, PT, R12, UR7, PT ;  /* 0x000000070c007c0c */ /* 0x004fda000bf05270 */
[----:B------:R-:W-:Y:S05]  /*03d0*/  @P0 BRA `(.L_x_21) ;  /* 0x00000000001c0947 */ /* 0x000fea0003800000 */
[----:B------:R-:W-:Y:S01]  /*03e0*/  IMAD R13, R0, UR10, RZ ;  /* 0x0000000a000d7c24 */ /* 0x000fe2000f8e02ff */
[----:B------:R-:W1:Y:S03]  /*03f0*/  LDS R5, [R4] ;  /* 0x0000000004057984 */ /* 0x000e660000000800 */
[----:B0-----:R-:W-:-:S06]  /*0400*/  IMAD.WIDE.U32 R12, R13, 0x4, R8 ;  /* 0x000000040d0c7825 */ /* 0x001fcc00078e0008 */
[----:B------:R-:W1:Y:S02]  /*0410*/  LDG.E R12, desc[UR8][R12.64] ;  /* 0x000000080c0c7981 */ /* 0x000e64000c1e1900 */
[----:B-1----:R-:W-:-:S05]  /*0420*/  FADD R5, R12, R5 ;  /* 0x000000050c057221 */ /* 0x002fca0000000000 */
[----:B------:R1:W-:Y:S04]  /*0430*/  STS [R4], R5 ;  /* 0x0000000504007388 */ /* 0x0003e80000000800 */
[----:B------:R1:W-:Y:S02]  /*0440*/  ATOMS.POPC.INC.32 RZ, [R6+URZ] ;  /* 0x0000000006ff7f8c */ /* 0x0003e4000d8000ff */
.L_x_21:
[----:B------:R-:W-:Y:S05]  /*0450*/  BSYNC.RECONVERGENT B0 ;  /* 0x0000000000007941 */ /* 0x000fea0003800200 */
.L_x_20:
[----:B------:R-:W-:-:S05]  /*0460*/  IMAD.IADD R0, R3, 0x1, R0 ;  /* 0x0000000103007824 */ /* 0x000fca00078e0200 */
[----:B------:R-:W-:-:S13]  /*0470*/  ISETP.GE.U32.AND P0, PT, R0, UR11, PT ;  /* 0x0000000b00007c0c */ /* 0x000fda000bf06070 */
[----:B------:R-:W-:Y:S05]  /*0480*/  @!P0 BRA `(.L_x_22) ;  /* 0xfffffffc00bc8947 */ /* 0x000fea000383ffff */
.L_x_15:
[----:B------:R-:W-:Y:S01]  /*0490*/  ISETP.GE.U32.AND P1, PT, R3, 0x2, PT ;  /* 0x000000020300780c */ /* 0x000fe20003f26070 */
[----:B------:R-:W-:Y:S05]  /*04a0*/  WARPSYNC.ALL ;  /* 0x0000000000007948 */ /* 0x000fea0003800000 */
[----:B------:R-:W-:Y:S01]  /*04b0*/  BAR.SYNC.DEFER_BLOCKING 0x0 ;  /* 0x0000000000007b1d */ /* 0x000fe20000010000 */
[----:B------:R-:W-:-:S06]  /*04c0*/  ISETP.NE.AND P0, PT, R2, RZ, PT ;  /* 0x000000ff0200720c */ /* 0x000fcc0003f05270 */
[----:B------:R-:W-:Y:S07]  /*04d0*/  @!P1 BRA `(.L_x_23) ;  /* 0x0000000000309947 */ /* 0x000fee0003800000 */
[----:B------:R-:W-:-:S07]  /*04e0*/  MOV R0, R3 ;  /* 0x0000000300007202 */ /* 0x000fce0000000f00 */
.L_x_24:
[----:B------:R-:W-:-:S04]  /*04f0*/  SHF.R.U32.HI R11, RZ, 0x1, R0 ;  /* 0x00000001ff0b7819 */ /* 0x000fc80000011600 */
[----:B------:R-:W-:-:S13]  /*0500*/  ISETP.GE.U32.AND P1, PT, R2, R11, PT ;  /* 0x0000000b0200720c */ /* 0x000fda0003f26070 */
[----:B-12---:R-:W-:Y:S01]  /*0510*/  @!P1 IMAD R5, R11, 0x4, R4 ;  /* 0x000000040b059824 */ /* 0x006fe200078e0204 */
[----:B0-----:R-:W-:Y:S05]  /*0520*/  @!P1 LDS R8, [R4] ;  /* 0x0000000004089984 */ /* 0x001fea0000000800 */
[----:B------:R-:W0:Y:S02]  /*0530*/  @!P1 LDS R5, [R5] ;  /* 0x0000000005059984 */ /* 0x000e240000000800 */
[----:B0-----:R-:W-:-:S05]  /*0540*/  @!P1 FADD R9, R5, R8 ;  /* 0x0000000805099221 */ /* 0x001fca0000000000 */
[----:B------:R3:W-:Y:S01]  /*0550*/  @!P1 STS [R4], R9 ;  /* 0x0000000904009388 */ /* 0x0007e20000000800 */
[----:B------:R-:W-:Y:S01]  /*0560*/  BAR.SYNC.DEFER_BLOCKING 0x0 ;  /* 0x0000000000007b1d */ /* 0x000fe20000010000 */
[----:B------:R-:W-:Y:S02]  /*0570*/  ISETP.GT.U32.AND P1, PT, R0, 0x3, PT ;  /* 0x000000030000780c */ /* 0x000fe40003f24070 */
[----:B------:R-:W-:-:S11]  /*0580*/  MOV R0, R11 ;  /* 0x0000000b00007202 */ /* 0x000fd60000000f00 */
[----:B---3--:R-:W-:Y:S05]  /*0590*/  @P1 BRA `(.L_x_24) ;  /* 0xfffffffc00d41947 */ /* 0x008fea000383ffff */
.L_x_23:
[----:B------:R-:W-:Y:S04]  /*05a0*/  BSSY.RECONVERGENT B0, `(.L_x_25) ;  /* 0x000001e000007945 */ /* 0x000fe80003800200 */
[----:B------:R-:W-:Y:S05]  /*05b0*/  @P0 BRA `(.L_x_26) ;  /* 0x0000000000700947 */ /* 0x000fea0003800000 */
[----:B-12---:R-:W1:Y:S02]  /*05c0*/  LDS R5, [R6] ;  /* 0x0000000006057984 */ /* 0x006e640000000800 */
[----:B-1----:R-:W-:-:S13]  /*05d0*/  ISETP.NE.AND P0, PT, R5, RZ, PT ;  /* 0x000000ff0500720c */ /* 0x002fda0003f05270 */
[----:B------:R-:W-:Y:S05]  /*05e0*/  @!P0 BRA `(.L_x_27) ;  /* 0x0000000000548947 */ /* 0x000fea0003800000 */
[----:B------:R-:W1:Y:S01]  /*05f0*/  S2UR UR6, SR_CgaCtaId ;  /* 0x00000000000679c3 */ /* 0x000e620000008800 */
[----:B------:R-:W-:Y:S01]  /*0600*/  UMOV UR5, 0x400 ;  /* 0x0000040000057882 */ /* 0x000fe20000000000 */
[----:B------:R-:W-:-:S04]  /*0610*/  I2FP.F32.U32 R5, R5 ;  /* 0x0000000500057245 */ /* 0x000fc80000201000 */
[----:B0-----:R-:W0:Y:S02]  /*0620*/  MUFU.RCP R8, R5 ;  /* 0x0000000500087308 */ /* 0x001e240000001000 */
[----:B0-----:R-:W-:Y:S01]  /*0630*/  FFMA R9, -R5, R8, 1 ;  /* 0x3f80000005097423 */ /* 0x001fe20000000108 */
[----:B-1----:R-:W-:-:S03]  /*0640*/  ULEA UR5, UR6, UR5, 0x18 ;  /* 0x0000000506057291 */ /* 0x002fc6000f8ec0ff */
[----:B------:R-:W-:-:S06]  /*0650*/  FFMA R9, R8, R9, R8 ;  /* 0x0000000908097223 */ /* 0x000fcc0000000008 */
[----:B------:R-:W0:Y:S02]  /*0660*/  LDS R0, [UR5] ;  /* 0x00000005ff007984 */ /* 0x000e240008000800 */
[----:B0-----:R-:W0:Y:S01]  /*0670*/  FCHK P0, R0, R5 ;  /* 0x0000000500007302 */ /* 0x001e220000000000 */
[----:B------:R-:W-:-:S04]  /*0680*/  FFMA R8, R0, R9, RZ ;  /* 0x0000000900087223 */ /* 0x000fc800000000ff */
[----:B------:R-:W-:-:S04]  /*0690*/  FFMA R10, -R5, R8, R0 ;  /* 0x00000008050a7223 */ /* 0x000fc80000000100 */
[----:B------:R-:W-:Y:S01]  /*06a0*/  FFMA R11, R9, R10, R8 ;  /* 0x0000000a090b7223 */ /* 0x000fe20000000008 */
[----:B0-----:R-:W-:Y:S06]  /*06b0*/  @!P0 BRA `(.L_x_28) ;  /* 0x00000000000c8947 */ /* 0x001fec0003800000 */
[----:B------:R-:W-:-:S07]  /*06c0*/  MOV R8, 0x6e0 ;  /* 0x000006e000087802 */ /* 0x000fce0000000f00 */
[----:B------:R-:W-:Y:S05]  /*06d0*/  CALL.REL.NOINC `($__internal_2_$__cuda_sm3x_div_rn_noftz_f32_slowpath) ;  /* 0x0000000c00847944 */ /* 0x000fea0003c00000 */
[----:B------:R-:W-:-:S07]  /*06e0*/  IMAD.MOV.U32 R11, RZ, RZ, R0 ;  /* 0x000000ffff0b7224 */ /* 0x000fce00078e0000 */
.L_x_28:
[----:B------:R-:W0:Y:S01]  /*06f0*/  LDC.64 R8, c[0x0][0x390] ;  /* 0x0000e400ff087b82 */ /* 0x000e220000000a00 */
[----:B------:R-:W-:-:S05]  /*0700*/  IADD3 R5, PT, PT, R7, UR4, RZ ;  /* 0x0000000407057c10 */ /* 0x000fca000fffe0ff */
[----:B0-----:R-:W-:-:S05]  /*0710*/  IMAD.WIDE.U32 R8, R5, 0x4, R8 ;  /* 0x0000000405087825 */ /* 0x001fca00078e0008 */
[----:B------:R4:W-:Y:S01]  /*0720*/  STG.E desc[UR8][R8.64], R11 ;  /* 0x0000000b08007986 */ /* 0x0009e2000c101908 */
[----:B------:R-:W-:Y:S05]  /*0730*/  BRA `(.L_x_26) ;  /* 0x0000000000107947 */ /* 0x000fea0003800000 */
.L_x_27:
[----:B0-----:R-:W0:Y:S01]  /*0740*/  LDC.64 R8, c[0x0][0x390] ;  /* 0x0000e400ff087b82 */ /* 0x001e220000000a00 */
[----:B------:R-:W-:-:S04]  /*0750*/  VIADD R5, R7, UR4 ;  /* 0x0000000407057c36 */ /* 0x000fc80008000000 */
[----:B0-----:R-:W-:-:S05]  /*0760*/  IMAD.WIDE.U32 R8, R5, 0x4, R8 ;  /* 0x0000000405087825 */ /* 0x001fca00078e0008 */
[----:B------:R3:W-:Y:S02]  /*0770*/  STG.E desc[UR8][R8.64], RZ ;  /* 0x000000ff08007986 */ /* 0x0007e4000c101908 */
.L_x_26:
[----:B------:R-:W-:Y:S05]  /*0780*/  BSYNC.RECONVERGENT B0 ;  /* 0x0000000000007941 */ /* 0x000fea0003800200 */
.L_x_25:
[----:B----4-:R-:W4:Y:S01]  /*0790*/  LDC R11, c[0x0][0x3a0] ;  /* 0x0000e800ff0b7b82 */ /* 0x010f220000000800 */
[----:B------:R-:W-:-:S07]  /*07a0*/  UIADD3 UR4, UPT, UPT, UR4, 0x1, URZ ;  /* 0x0000000104047890 */ /* 0x000fce000fffe0ff */
[----:B------:R-:W-:Y:S01]  /*07b0*/  BAR.SYNC.DEFER_BLOCKING 0x0 ;  /* 0x0000000000007b1d */ /* 0x000fe20000010000 */
[----:B----4-:R-:W-:-:S13]  /*07c0*/  ISETP.NE.AND P0, PT, R11, UR4, PT ;  /* 0x000000040b007c0c */ /* 0x010fda000bf05270 */
[----:B------:R-:W-:Y:S05]  /*07d0*/  @P0 BRA `(.L_x_29) ;  /* 0xfffffff800640947 */ /* 0x000fea000383ffff */
.L_x_14:
[----:B------:R-:W-:-:S13]  /*07e0*/  ISETP.NE.AND P0, PT, R2, RZ, PT ;  /* 0x000000ff0200720c */ /* 0x000fda0003f05270 */
[----:B------:R-:W-:Y:S05]  /*07f0*/  @P0 EXIT ;  /* 0x000000000000094d */ /* 0x000fea0003800000 */
[----:B------:R-:W4:Y:S01]  /*0800*/  LDS R0, [R6] ;  /* 0x0000000006007984 */ /* 0x000f220000000800 */
[----:B01-3--:R-:W0:Y:S01]  /*0810*/  LDC.64 R8, c[0x0][0x390] ;  /* 0x0000e400ff087b82 */ /* 0x00be220000000a00 */
[C---:B------:R-:W-:Y:S01]  /*0820*/  IADD3 R2, PT, PT, R11.reuse, 0x2, RZ ;  /* 0x000000020b027810 */ /* 0x040fe20007ffe0ff */
[----:B------:R-:W1:Y:S01]  /*0830*/  LDCU UR4, c[0x0][0x398] ;  /* 0x00007300ff0477ac */ /* 0x000e620008000800 */
[----:B------:R-:W-:Y:S01]  /*0840*/  ISETP.NE.AND P0, PT, R11, RZ, PT ;  /* 0x000000ff0b00720c */ /* 0x000fe20003f05270 */
[----:B--2---:R-:W-:Y:S02]  /*0850*/  HFMA2 R5, -RZ, RZ, 0, 0 ;  /* 0x00000000ff057431 */ /* 0x004fe400000001ff */
[----:B------:R-:W-:-:S04]  /*0860*/  IMAD R2, R2, UR7, RZ ;  /* 0x0000000702027c24 */ /* 0x000fc8000f8e02ff */
[----:B------:R-:W-:Y:S01]  /*0870*/  IMAD.IADD R3, R2, 0x1, R11 ;  /* 0x0000000102037824 */ /* 0x000fe200078e020b */
[----:B-1----:R-:W-:-:S03]  /*0880*/  ISETP.EQ.OR P0, PT, RZ, UR4, !P0 ;  /* 0x00000004ff007c0c */ /* 0x002fc6000c702670 */
[----:B0-----:R-:W-:Y:S01]  /*0890*/  IMAD.WIDE.U32 R8, R3, 0x4, R8 ;  /* 0x0000000403087825 */ /* 0x001fe200078e0008 */
[----:B----4-:R-:W-:-:S05]  /*08a0*/  I2FP.F32.U32 R4, R0 ;  /* 0x0000000000047245 */ /* 0x010fca0000201000 */
[----:B------:R0:W-:Y:S04]  /*08b0*/  STG.E desc[UR8][R8.64], R4 ;  /* 0x0000000408007986 */ /* 0x0001e8000c101908 */
[----:B------:R-:W-:Y:S05]  /*08c0*/  @P0 BRA `(.L_x_30) ;  /* 0x0000000800a00947 */ /* 0x000fea0003800000 */
[C---:B------:R-:W-:Y:S01]  /*08d0*/  LOP3.LUT R6, R11.reuse, 0x7, RZ, 0xc0, !PT ;  /* 0x000000070b067812 */ /* 0x040fe200078ec0ff */
[----:B0-----:R-:W-:Y:S01]  /*08e0*/  VIADD R9, R2, 0x3 ;  /* 0x0000000302097836 */ /* 0x001fe20000000000 */
[C---:B------:R-:W-:Y:S02]  /*08f0*/  LOP3.LUT R8, R11.reuse, 0xfffffff8, RZ, 0xc0, !PT ;  /* 0xfffffff80b087812 */ /* 0x040fe400078ec0ff */
[----:B------:R-:W-:Y:S02]  /*0900*/  IADD3 R5, PT, PT, R6, -0x1, RZ ;  /* 0xffffffff06057810 */ /* 0x000fe40007ffe0ff */
[----:B------:R-:W-:Y:S01]  /*0910*/  LOP3.LUT R7, R11, 0x3, RZ, 0xc0, !PT ;  /* 0x000000030b077812 */ /* 0x000fe200078ec0ff */
[----:B------:R-:W-:Y:S01]  /*0920*/  IMAD.MOV R11, RZ, RZ, -R8 ;  /* 0x000000ffff0b7224 */ /* 0x000fe200078e0a08 */
[----:B------:R-:W-:Y:S02]  /*0930*/  ISETP.GE.U32.AND P0, PT, R5, 0x3, PT ;  /* 0x000000030500780c */ /* 0x000fe40003f06070 */
[----:B------:R-:W-:-:S02]  /*0940*/  MOV R5, RZ ;  /* 0x000000ff00057202 */ /* 0x000fc40000000f00 */
[----:B------:R-:W-:-:S09]  /*0950*/  MOV R10, RZ ;  /* 0x000000ff000a7202 */ /* 0x000fd20000000f00 */
.L_x_36:
[----:B------:R-:W0:Y:S02]  /*0960*/  LDC.64 R12, c[0x0][0x388] ;  /* 0x0000e200ff0c7b82 */ /* 0x000e240000000a00 */
[----:B0-----:R-:W-:-:S06]  /*0970*/  IMAD.WIDE.U32 R12, R10, 0x4, R12 ;  /* 0x000000040a0c7825 */ /* 0x001fcc00078e000c */
[----:B------:R-:W2:Y:S02]  /*0980*/  LDG.E R12, desc[UR8][R12.64] ;  /* 0x000000080c0c7981 */ /* 0x000ea4000c1e1900 */
[----:B--2---:R-:W-:-:S13]  /*0990*/  ISETP.NE.AND P1, PT, R12, UR7, PT ;  /* 0x000000070c007c0c */ /* 0x004fda000bf25270 */
[----:B------:R-:W-:Y:S05]  /*09a0*/  @P1 BRA `(.L_x_31) ;  /* 0x0000000800581947 */ /* 0x000fea0003800000 */
[----:B------:R-:W0:Y:S01]  /*09b0*/  LDC R19, c[0x0][0x3a0] ;  /* 0x0000e800ff137b82 */ /* 0x000e220000000800 */
[----:B------:R-:W-:Y:S02]  /*09c0*/  CS2R R20, SRZ ;  /* 0x0000000000147805 */ /* 0x000fe4000001ff00 */
[----:B0-----:R-:W-:-:S13]  /*09d0*/  ISETP.GE.U32.AND P1, PT, R19, 0x8, PT ;  /* 0x000000081300780c */ /* 0x001fda0003f26070 */
[----:B------:R-:W-:Y:S05]  /*09e0*/  @!P1 BRA `(.L_x_32) ;  /* 0x0000000400289947 */ /* 0x000fea0003800000 */
[----:B------:R-:W-:Y:S01]  /*09f0*/  IMAD R23, R10, R19, 0x3 ;  /* 0x000000030a177424 */ /* 0x000fe200078e0213 */
[----:B------:R-:W-:Y:S01]  /*0a00*/  MOV R20, RZ ;  /* 0x000000ff00147202 */ /* 0x000fe20000000f00 */
[----:B------:R-:W-:Y:S01]  /*0a10*/  IMAD.MOV.U32 R18, RZ, RZ, R11 ;  /* 0x000000ffff127224 */ /* 0x000fe200078e000b */
[----:B------:R-:W-:-:S07]  /*0a20*/  MOV R21, R9 ;  /* 0x0000000900157202 */ /* 0x000fce0000000f00 */
.L_x_33:
[----:B------:R-:W0:Y:S01]  /*0a30*/  LDC.64 R12, c[0x0][0x380] ;  /* 0x0000e000ff0c7b82 */ /* 0x000e220000000a00 */
[----:B------:R-:W-:Y:S02]  /*0a40*/  IADD3 R29, PT, PT, R23, -0x3, RZ ;  /* 0xfffffffd171d7810 */ /* 0x000fe40007ffe0ff */
[----:B------:R-:W-:-:S05]  /*0a50*/  IADD3 R27, PT, PT, R21, -0x3, RZ ;  /* 0xfffffffd151b7810 */ /* 0x000fca0007ffe0ff */
[----:B------:R-:W1:Y:S01]  /*0a60*/  LDC.64 R14, c[0x0][0x390] ;  /* 0x0000e400ff0e7b82 */ /* 0x000e620000000a00 */
[----:B------:R-:W-:Y:S01]  /*0a70*/  VIADD R25, R23, 0xfffffffe ;  /* 0xfffffffe17197836 */ /* 0x000fe20000000000 */
[----:B------:R-:W-:Y:S01]  /*0a80*/  IADD3 R17, PT, PT, R21, -0x2, RZ ;  /* 0xfffffffe15117810 */ /* 0x000fe20007ffe0ff */
[----:B0-----:R-:W-:-:S06]  /*0a90*/  IMAD.WIDE.U32 R28, R29, 0x4, R12 ;  /* 0x000000041d1c7825 */ /* 0x001fcc00078e000c */
[----:B------:R0:W2:Y:S01]  /*0aa0*/  LDG.E R28, desc[UR8][R28.64] ;  /* 0x000000081c1c7981 */ /* 0x0000a2000c1e1900 */
[----:B-1----:R-:W-:-:S06]  /*0ab0*/  IMAD.WIDE.U32 R26, R27, 0x4, R14 ;  /* 0x000000041b1a7825 */ /* 0x002fcc00078e000e */
[----:B------:R-:W2:Y:S01]  /*0ac0*/  LDG.E R27, desc[UR8][R26.64] ;  /* 0x000000081a1b7981 */ /* 0x000ea2000c1e1900 */
[----:B------:R-:W-:-:S04]  /*0ad0*/  IMAD.WIDE.U32 R24, R25, 0x4, R12 ;  /* 0x0000000419187825 */ /* 0x000fc800078e000c */
[----:B------:R-:W-:Y:S02]  /*0ae0*/  IMAD.WIDE.U32 R16, R17, 0x4, R14 ;  /* 0x0000000411107825 */ /* 0x000fe400078e000e */
[----:B------:R-:W3:Y:S04]  /*0af0*/  LDG.E R24, desc[UR8][R24.64] ;  /* 0x0000000818187981 */ /* 0x000ee8000c1e1900 */
[----:B------:R1:W3:Y:S01]  /*0b00*/  LDG.E R25, desc[UR8][R16.64] ;  /* 0x0000000810197981 */ /* 0x0002e2000c1e1900 */
[----:B0-----:R-:W-:Y:S01]  /*0b10*/  VIADD R29, R21, 0xffffffff ;  /* 0xffffffff151d7836 */ /* 0x001fe20000000000 */
[----:B-1----:R-:W-:-:S05]  /*0b20*/  IADD3 R17, PT, PT, R23, -0x1, RZ ;  /* 0xffffffff17117810 */ /* 0x002fca0007ffe0ff */
[----:B------:R-:W-:-:S04]  /*0b30*/  IMAD.WIDE.U32 R16, R17, 0x4, R12 ;  /* 0x0000000411107825 */ /* 0x000fc800078e000c */
[----:B--2---:R-:W-:Y:S01]  /*0b40*/  FADD R22, R28, -R27 ;  /* 0x8000001b1c167221 */ /* 0x004fe20000000000 */
[----:B------:R-:W-:-:S04]  /*0b50*/  IMAD.WIDE.U32 R28, R29, 0x4, R14 ;  /* 0x000000041d1c7825 */ /* 0x000fc800078e000e */
[----:B------:R-:W-:Y:S02]  /*0b60*/  FFMA R20, R22, R22, R20 ;  /* 0x0000001616147223 */ /* 0x000fe40000000014 */
[----:B------:R0:W2:Y:S01]  /*0b70*/  LDG.E R22, desc[UR8][R16.64] ;  /* 0x0000000810167981 */ /* 0x0000a2000c1e1900 */
[----:B------:R-:W-:-:S03]  /*0b80*/  IMAD.WIDE.U32 R26, R23, 0x4, R12 ;  /* 0x00000004171a7825 */ /* 0x000fc600078e000c */
[----:B------:R-:W2:Y:S04]  /*0b90*/  LDG.E R29, desc[UR8][R28.64] ;  /* 0x000000081c1d7981 */ /* 0x000ea8000c1e1900 */
[----:B------:R1:W4:Y:S01]  /*0ba0*/  LDG.E R26, desc[UR8][R26.64] ;  /* 0x000000081a1a7981 */ /* 0x000322000c1e1900 */
[----:B0-----:R-:W-:-:S04]  /*0bb0*/  IMAD.WIDE.U32 R16, R21, 0x4, R14 ;  /* 0x0000000415107825 */ /* 0x001fc800078e000e */
[----:B---3--:R-:W-:Y:S02]  /*0bc0*/  FADD R25, R24, -R25 ;  /* 0x8000001918197221 */ /* 0x008fe40000000000 */
[----:B------:R0:W4:Y:S02]  /*0bd0*/  LDG.E R24, desc[UR8][R16.64] ;  /* 0x0000000810187981 */ /* 0x000124000c1e1900 */
[----:B------:R-:W-:Y:S01]  /*0be0*/  FFMA R20, R25, R25, R20 ;  /* 0x0000001919147223 */ /* 0x000fe20000000014 */
[----:B-1----:R-:W-:Y:S01]  /*0bf0*/  IADD3 R27, PT, PT, R23, 0x1, RZ ;  /* 0x00000001171b7810 */ /* 0x002fe20007ffe0ff */
[----:B--2---:R-:W-:-:S04]  /*0c00*/  FADD R25, R22, -R29 ;  /* 0x8000001d16197221 */ /* 0x004fc80000000000 */
[----:B------:R-:W-:Y:S01]  /*0c10*/  FFMA R20, R25, R25, R20 ;  /* 0x0000001919147223 */ /* 0x000fe20000000014 */
[----:B------:R-:W-:-:S04]  /*0c20*/  VIADD R25, R21, 0x1 ;  /* 0x0000000115197836 */ /* 0x000fc80000000000 */
[----:B0-----:R-:W-:-:S04]  /*0c30*/  IMAD.WIDE.U32 R16, R25, 0x4, R14 ;  /* 0x0000000419107825 */ /* 0x001fc800078e000e */
[----:B----4-:R-:W-:Y:S01]  /*0c40*/  FADD R24, R26, -R24 ;  /* 0x800000181a187221 */ /* 0x010fe20000000000 */
[----:B------:R-:W-:Y:S01]  /*0c50*/  IMAD.WIDE.U32 R26, R27, 0x4, R12 ;  /* 0x000000041b1a7825 */ /* 0x000fe200078e000c */
[----:B------:R-:W-:-:S03]  /*0c60*/  IADD3 R22, PT, PT, R23, 0x2, RZ ;  /* 0x0000000217167810 */ /* 0x000fc60007ffe0ff */
[----:B------:R-:W-:Y:S02]  /*0c70*/  FFMA R24, R24, R24, R20 ;  /* 0x0000001818187223 */ /* 0x000fe40000000014 */
[----:B------:R0:W2:Y:S01]  /*0c80*/  LDG.E R20, desc[UR8][R16.64] ;  /* 0x0000000810147981 */ /* 0x0000a2000c1e1900 */
[----:B------:R-:W-:-:S03]  /*0c90*/  IMAD.WIDE.U32 R28, R22, 0x4, R12 ;  /* 0x00000004161c7825 */ /* 0x000fc600078e000c */
[----:B------:R1:W2:Y:S01]  /*0ca0*/  LDG.E R27, desc[UR8][R26.64] ;  /* 0x000000081a1b7981 */ /* 0x0002a2000c1e1900 */
[----:B------:R-:W-:-:S03]  /*0cb0*/  IADD3 R22, PT, PT, R21, 0x2, RZ ;  /* 0x0000000215167810 */ /* 0x000fc60007ffe0ff */
[----:B------:R3:W4:Y:S01]  /*0cc0*/  LDG.E R25, desc[UR8][R28.64] ;  /* 0x000000081c197981 */ /* 0x000722000c1e1900 */
[C---:B0-----:R-:W-:Y:S01]  /*0cd0*/  IADD3 R17, PT, PT, R23.reuse, 0x3, RZ ;  /* 0x0000000317117810 */ /* 0x041fe20007ffe0ff */
[----:B-1----:R-:W-:-:S04]  /*0ce0*/  VIADD R26, R23, 0x4 ;  /* 0x00000004171a7836 */ /* 0x002fc80000000000 */
[----:B------:R-:W-:-:S04]  /*0cf0*/  IMAD.WIDE.U32 R16, R17, 0x4, R12 ;  /* 0x0000000411107825 */ /* 0x000fc800078e000c */
[----:B------:R-:W-:Y:S01]  /*0d00*/  IMAD.WIDE.U32 R12, R26, 0x4, R12 ;  /* 0x000000041a0c7825 */ /* 0x000fe200078e000c */
[C---:B------:R-:W-:Y:S01]  /*0d10*/  IADD3 R26, PT, PT, R21.reuse, 0x3, RZ ;  /* 0x00000003151a7810 */ /* 0x040fe20007ffe0ff */
[----:B------:R-:W5:Y:S02]  /*0d20*/  LDG.E R16, desc[UR8][R16.64] ;  /* 0x0000000810107981 */ /* 0x000f64000c1e1900 */
[--C-:B---3--:R-:W-:Y:S02]  /*0d30*/  IMAD.WIDE.U32 R28, R22, 0x4, R14.reuse ;  /* 0x00000004161c7825 */ /* 0x108fe400078e000e */
[----:B------:R0:W3:Y:S04]  /*0d40*/  LDG.E R12, desc[UR8][R12.64] ;  /* 0x000000080c0c7981 */ /* 0x0000e8000c1e1900 */
[----:B------:R1:W4:Y:S01]  /*0d50*/  LDG.E R22, desc[UR8][R28.64] ;  /* 0x000000081c167981 */ /* 0x000322000c1e1900 */
[----:B0-----:R-:W-:Y:S01]  /*0d60*/  IADD3 R13, PT, PT, R21, 0x4, RZ ;  /* 0x00000004150d7810 */ /* 0x001fe20007ffe0ff */
[----:B-1----:R-:W-:-:S04]  /*0d70*/  IMAD.WIDE.U32 R28, R26, 0x4, R14 ;  /* 0x000000041a1c7825 */ /* 0x002fc800078e000e */
[----:B------:R-:W-:Y:S01]  /*0d80*/  IMAD.WIDE.U32 R14, R13, 0x4, R14 ;  /* 0x000000040d0e7825 */ /* 0x000fe200078e000e */
[----:B------:R-:W5:Y:S05]  /*0d90*/  LDG.E R26, desc[UR8][R28.64] ;  /* 0x000000081c1a7981 */ /* 0x000f6a000c1e1900 */
[----:B------:R-:W3:Y:S01]  /*0da0*/  LDG.E R15, desc[UR8][R14.64] ;  /* 0x000000080e0f7981 */ /* 0x000ee2000c1e1900 */
[----:B------:R-:W-:-:S05]  /*0db0*/  VIADD R18, R18, 0x8 ;  /* 0x0000000812127836 */ /* 0x000fca0000000000 */
[----:B------:R-:W-:Y:S02]  /*0dc0*/  ISETP.NE.AND P1, PT, R18, RZ, PT ;  /* 0x000000ff1200720c */ /* 0x000fe40003f25270 */
[----:B------:R-:W-:Y:S02]  /*0dd0*/  IADD3 R23, PT, PT, R23, 0x8, RZ ;  /* 0x0000000817177810 */ /* 0x000fe40007ffe0ff */
[----:B------:R-:W-:Y:S01]  /*0de0*/  IADD3 R21, PT, PT, R21, 0x8, RZ ;  /* 0x0000000815157810 */ /* 0x000fe20007ffe0ff */
[----:B--2---:R-:W-:-:S04]  /*0df0*/  FADD R27, R27, -R20 ;  /* 0x800000141b1b7221 */ /* 0x004fc80000000000 */
[----:B------:R-:W-:Y:S01]  /*0e00*/  FFMA R24, R27, R27, R24 ;  /* 0x0000001b1b187223 */ /* 0x000fe20000000018 */
[----:B----4-:R-:W-:-:S04]  /*0e10*/  FADD R25, R25, -R22 ;  /* 0x8000001619197221 */ /* 0x010fc80000000000 */
[----:B------:R-:W-:Y:S01]  /*0e20*/  FFMA R24, R25, R25, R24 ;  /* 0x0000001919187223 */ /* 0x000fe20000000018 */
[----:B-----5:R-:W-:-:S04]  /*0e30*/  FADD R13, R16, -R26 ;  /* 0x8000001a100d7221 */ /* 0x020fc80000000000 */
[----:B------:R-:W-:Y:S01]  /*0e40*/  FFMA R24, R13, R13, R24 ;  /* 0x0000000d0d187223 */ /* 0x000fe20000000018 */
[----:B---3--:R-:W-:-:S04]  /*0e50*/  FADD R17, R12, -R15 ;  /* 0x8000000f0c117221 */ /* 0x008fc80000000000 */
[----:B------:R-:W-:Y:S01]  /*0e60*/  FFMA R20, R17, R17, R24 ;  /* 0x0000001111147223 */ /* 0x000fe20000000018 */
[----:B------:R-:W-:Y:S06]  /*0e70*/  @P1 BRA `(.L_x_33) ;  /* 0xfffffff800ec1947 */ /* 0x000fec000383ffff */
[----:B------:R-:W-:-:S07]  /*0e80*/  IMAD.MOV.U32 R21, RZ, RZ, R8 ;  /* 0x000000ffff157224 */ /* 0x000fce00078e0008 */
.L_x_32:
[----:B------:R-:W-:-:S13]  /*0e90*/  ISETP.NE.AND P1, PT, R6, RZ, PT ;  /* 0x000000ff0600720c */ /* 0x000fda0003f25270 */
[----:B------:R-:W-:Y:S05]  /*0ea0*/  @!P1 BRA `(.L_x_34) ;  /* 0x0000000400149947 */ /* 0x000fea0003800000 */
[----:B------:R-:W-:Y:S01]  /*0eb0*/  ISETP.NE.AND P1, PT, R7, RZ, PT ;  /* 0x000000ff0700720c */ /* 0x000fe20003f25270 */
[----:B------:R-:W-:-:S12]  /*0ec0*/  @!P0 BRA `(.L_x_35) ;  /* 0x00000000008c8947 */ /* 0x000fd80003800000 */
[----:B------:R-:W0:Y:S01]  /*0ed0*/  LDC.64 R12, c[0x0][0x390] ;  /* 0x0000e400ff0c7b82 */ /* 0x000e220000000a00 */
[----:B------:R-:W-:Y:S01]  /*0ee0*/  IADD3 R23, PT, PT, R2, R21, RZ ;  /* 0x0000001502177210 */ /* 0x000fe20007ffe0ff */
[----:B------:R-:W-:-:S05]  /*0ef0*/  IMAD R22, R10, R19, R21 ;  /* 0x000000130a167224 */ /* 0x000fca00078e0215 */
[----:B------:R-:W-:Y:S01]  /*0f00*/  IADD3 R25, PT, PT, R22, 0x1, RZ ;  /* 0x0000000116197810 */ /* 0x000fe20007ffe0ff */
[----:B------:R-:W1:Y:S01]  /*0f10*/  LDC.64 R14, c[0x0][0x380] ;  /* 0x0000e000ff0e7b82 */ /* 0x000e620000000a00 */
[C---:B------:R-:W-:Y:S02]  /*0f20*/  VIADD R29, R23.reuse, 0x1 ;  /* 0x00000001171d7836 */ /* 0x040fe40000000000 */
[----:B0-----:R-:W-:-:S05]  /*0f30*/  IMAD.WIDE.U32 R16, R23, 0x4, R12 ;  /* 0x0000000417107825 */ /* 0x001fca00078e000c */
[----:B------:R0:W2:Y:S01]  /*0f40*/  LDG.E R18, desc[UR8][R16.64] ;  /* 0x0000000810127981 */ /* 0x0000a2000c1e1900 */
[----:B-1----:R-:W-:-:S04]  /*0f50*/  IMAD.WIDE.U32 R26, R22, 0x4, R14 ;  /* 0x00000004161a7825 */ /* 0x002fc800078e000e */
[----:B------:R-:W-:Y:S02]  /*0f60*/  IMAD.WIDE.U32 R24, R25, 0x4, R14 ;  /* 0x0000000419187825 */ /* 0x000fe400078e000e */
[----:B------:R-:W2:Y:S01]  /*0f70*/  LDG.E R27, desc[UR8][R26.64] ;  /* 0x000000081a1b7981 */ /* 0x000ea2000c1e1900 */
[C---:B0-----:R-:W-:Y:S02]  /*0f80*/  IADD3 R17, PT, PT, R22.reuse, 0x2, RZ ;  /* 0x0000000216117810 */ /* 0x041fe40007ffe0ff */
[----:B------:R-:W-:Y:S01]  /*0f90*/  IADD3 R22, PT, PT, R22, 0x3, RZ ;  /* 0x0000000316167810 */ /* 0x000fe20007ffe0ff */
[----:B------:R-:W-:Y:S01]  /*0fa0*/  IMAD.WIDE.U32 R28, R29, 0x4, R12 ;  /* 0x000000041d1c7825 */ /* 0x000fe200078e000c */
[----:B------:R-:W3:Y:S03]  /*0fb0*/  LDG.E R25, desc[UR8][R24.64] ;  /* 0x0000000818197981 */ /* 0x000ee6000c1e1900 */
[----:B------:R-:W-:-:S04]  /*0fc0*/  IMAD.WIDE.U32 R16, R17, 0x4, R14 ;  /* 0x0000000411107825 */ /* 0x000fc800078e000e */
[----:B------:R-:W-:Y:S01]  /*0fd0*/  IMAD.WIDE.U32 R14, R22, 0x4, R14 ;  /* 0x00000004160e7825 */ /* 0x000fe200078e000e */
[----:B------:R-:W4:Y:S03]  /*0fe0*/  LDG.E R26, desc[UR8][R16.64] ;  /* 0x00000008101a7981 */ /* 0x000f26000c1e1900 */
[C---:B------:R-:W-:Y:S01]  /*0ff0*/  VIADD R22, R23.reuse, 0x2 ;  /* 0x0000000217167836 */ /* 0x040fe20000000000 */
[----:B------:R0:W3:Y:S04]  /*1000*/  LDG.E R24, desc[UR8][R28.64] ;  /* 0x000000081c187981 */ /* 0x0000e8000c1e1900 */
[----:B------:R-:W5:Y:S01]  /*1010*/  LDG.E R14, desc[UR8][R14.64] ;  /* 0x000000080e0e7981 */ /* 0x000f62000c1e1900 */
[----:B0-----:R-:W-:Y:S01]  /*1020*/  IADD3 R29, PT, PT, R23, 0x3, RZ ;  /* 0x00000003171d7810 */ /* 0x001fe20007ffe0ff */
[----:B------:R-:W-:-:S04]  /*1030*/  IMAD.WIDE.U32 R22, R22, 0x4, R12 ;  /* 0x0000000416167825 */ /* 0x000fc800078e000c */
[----:B------:R-:W-:Y:S02]  /*1040*/  IMAD.WIDE.U32 R12, R29, 0x4, R12 ;  /* 0x000000041d0c7825 */ /* 0x000fe400078e000c */
[----:B------:R-:W4:Y:S04]  /*1050*/  LDG.E R23, desc[UR8][R22.64] ;  /* 0x0000000816177981 */ /* 0x000f28000c1e1900 */
[----:B------:R-:W5:Y:S01]  /*1060*/  LDG.E R13, desc[UR8][R12.64] ;  /* 0x000000080c0d7981 */ /* 0x000f62000c1e1900 */
[----:B------:R-:W-:Y:S01]  /*1070*/  IADD3 R21, PT, PT, R21, 0x4, RZ ;  /* 0x0000000415157810 */ /* 0x000fe20007ffe0ff */
[----:B--2---:R-:W-:-:S04]  /*1080*/  FADD R27, R27, -R18 ;  /* 0x800000121b1b7221 */ /* 0x004fc80000000000 */
[----:B------:R-:W-:Y:S01]  /*1090*/  FFMA R20, R27, R27, R20 ;  /* 0x0000001b1b147223 */ /* 0x000fe20000000014 */
[----:B---3--:R-:W-:-:S04]  /*10a0*/  FADD R25, R25, -R24 ;  /* 0x8000001819197221 */ /* 0x008fc80000000000 */
[----:B------:R-:W-:Y:S01]  /*10b0*/  FFMA R20, R25, R25, R20 ;  /* 0x0000001919147223 */ /* 0x000fe20000000014 */
[----:B----4-:R-:W-:Y:S01]  /*10c0*/  FADD R17, R26, -R23 ;  /* 0x800000171a117221 */ /* 0x010fe20000000000 */
[----:B-----5:R-:W-:-:S03]  /*10d0*/  FADD R25, R14, -R13 ;  /* 0x8000000d0e197221 */ /* 0x020fc60000000000 */
[----:B------:R-:W-:-:S04]  /*10e0*/  FFMA R20, R17, R17, R20 ;  /* 0x0000001111147223 */ /* 0x000fc80000000014 */
[----:B------:R-:W-:-:S07]  /*10f0*/  FFMA R20, R25, R25, R20 ;  /* 0x0000001919147223 */ /* 0x000fce0000000014 */
.L_x_35:
[----:B------:R-:W-:Y:S05]  /*1100*/  @!P1 BRA `(.L_x_34) ;  /* 0x00000000007c9947 */ /* 0x000fea0003800000 */
[----:B------:R-:W-:Y:S02]  /*1110*/  ISETP.NE.AND P1, PT, R7, 0x1, PT ;  /* 0x000000010700780c */ /* 0x000fe40003f25270 */
[----:B------:R-:W-:-:S11]  /*1120*/  LOP3.LUT P2, RZ, R19, 0x1, RZ, 0xc0, !PT ;  /* 0x0000000113ff7812 */ /* 0x000fd6000784c0ff */
[----:B------:R-:W0:Y:S01]  /*1130*/  @P1 LDC.64 R16, c[0x0][0x380] ;  /* 0x0000e000ff101b82 */ /* 0x000e220000000a00 */
[----:B------:R-:W-:-:S04]  /*1140*/  @P1 IMAD R23, R10, R19, R21 ;  /* 0x000000130a171224 */ /* 0x000fc800078e0215 */
[----:B------:R-:W-:-:S03]  /*1150*/  @P1 VIADD R29, R23, 0x1 ;  /* 0x00000001171d1836 */ /* 0x000fc60000000000 */
[----:B------:R-:W1:Y:S08]  /*1160*/  @P1 LDC.64 R24, c[0x0][0x390] ;  /* 0x0000e400ff181b82 */ /* 0x000e700000000a00 */
[----:B------:R-:W2:Y:S08]  /*1170*/  @P2 LDC.64 R14, c[0x0][0x380] ;  /* 0x0000e000ff0e2b82 */ /* 0x000eb00000000a00 */
[----:B------:R-:W3:Y:S01]  /*1180*/  @P2 LDC.64 R12, c[0x0][0x390] ;  /* 0x0000e400ff0c2b82 */ /* 0x000ee20000000a00 */
[----:B0-----:R-:W-:Y:S01]  /*1190*/  @P1 IMAD.WIDE.U32 R26, R23, 0x4, R16 ;  /* 0x00000004171a1825 */ /* 0x001fe200078e0010 */
[----:B------:R-:W-:-:S03]  /*11a0*/  @P1 IADD3 R23, PT, PT, R2, R21, RZ ;  /* 0x0000001502171210 */ /* 0x000fc60007ffe0ff */
[----:B------:R-:W-:Y:S01]  /*11b0*/  @P1 IMAD.WIDE.U32 R16, R29, 0x4, R16 ;  /* 0x000000041d101825 */ /* 0x000fe200078e0010 */
[----:B------:R-:W-:Y:S01]  /*11c0*/  @P1 IADD3 R29, PT, PT, R23, 0x1, RZ ;  /* 0x00000001171d1810 */ /* 0x000fe20007ffe0ff */
[----:B------:R-:W4:Y:S02]  /*11d0*/  @P1 LDG.E R26, desc[UR8][R26.64] ;  /* 0x000000081a1a1981 */ /* 0x000f24000c1e1900 */
[----:B------:R-:W-:Y:S02]  /*11e0*/  @P1 VIADD R21, R21, 0x2 ;  /* 0x0000000215151836 */ /* 0x000fe40000000000 */
[----:B-1----:R-:W-:Y:S01]  /*11f0*/  @P1 IMAD.WIDE.U32 R22, R23, 0x4, R24 ;  /* 0x0000000417161825 */ /* 0x002fe200078e0018 */
[----:B------:R-:W5:Y:S03]  /*1200*/  @P1 LDG.E R16, desc[UR8][R16.64] ;  /* 0x0000000810101981 */ /* 0x000f66000c1e1900 */
[----:B------:R-:W-:Y:S01]  /*1210*/  @P2 IMAD R19, R10, R19, R21 ;  /* 0x000000130a132224 */ /* 0x000fe200078e0215 */
[----:B------:R-:W-:Y:S01]  /*1220*/  @P2 IADD3 R21, PT, PT, R2, R21, RZ ;  /* 0x0000001502152210 */ /* 0x000fe20007ffe0ff */
[----:B------:R-:W-:Y:S01]  /*1230*/  @P1 IMAD.WIDE.U32 R24, R29, 0x4, R24 ;  /* 0x000000041d181825 */ /* 0x000fe200078e0018 */
[----:B------:R-:W4:Y:S03]  /*1240*/  @P1 LDG.E R23, desc[UR8][R22.64] ;  /* 0x0000000816171981 */ /* 0x000f26000c1e1900 */
[----:B--2---:R-:W-:-:S02]  /*1250*/  @P2 IMAD.WIDE.U32 R14, R19, 0x4, R14 ;  /* 0x00000004130e2825 */ /* 0x004fc400078e000e */
[----:B------:R-:W5:Y:S02]  /*1260*/  @P1 LDG.E R25, desc[UR8][R24.64] ;  /* 0x0000000818191981 */ /* 0x000f64000c1e1900 */
[----:B---3--:R-:W-:Y:S02]  /*1270*/  @P2 IMAD.WIDE.U32 R12, R21, 0x4, R12 ;  /* 0x00000004150c2825 */ /* 0x008fe400078e000c */
[----:B------:R-:W2:Y:S04]  /*1280*/  @P2 LDG.E R14, desc[UR8][R14.64] ;  /* 0x000000080e0e2981 */ /* 0x000ea8000c1e1900 */
[----:B------:R-:W2:Y:S01]  /*1290*/  @P2 LDG.E R13, desc[UR8][R12.64] ;  /* 0x000000080c0d2981 */ /* 0x000ea2000c1e1900 */
[----:B----4-:R-:W-:-:S04]  /*12a0*/  @P1 FADD R19, R26, -R23 ;  /* 0x800000171a131221 */ /* 0x010fc80000000000 */
[----:B------:R-:W-:Y:S01]  /*12b0*/  @P1 FFMA R19, R19, R19, R20 ;  /* 0x0000001313131223 */ /* 0x000fe20000000014 */
[----:B-----5:R-:W-:-:S04]  /*12c0*/  @P1 FADD R18, R16, -R25 ;  /* 0x8000001910121221 */ /* 0x020fc80000000000 */
[----:B------:R-:W-:Y:S01]  /*12d0*/  @P1 FFMA R20, R18, R18, R19 ;  /* 0x0000001212141223 */ /* 0x000fe20000000013 */
[----:B--2---:R-:W-:-:S04]  /*12e0*/  @P2 FADD R19, R14, -R13 ;  /* 0x8000000d0e132221 */ /* 0x004fc80000000000 */
[----:B------:R-:W-:-:S07]  /*12f0*/  @P2 FFMA R20, R19, R19, R20 ;  /* 0x0000001313142223 */ /* 0x000fce0000000014 */
.L_x_34:
[----:B------:R-:W-:-:S07]  /*1300*/  FADD R5, R5, R20 ;  /* 0x0000001405057221 */ /* 0x000fce0000000000 */
.L_x_31:
[----:B------:R-:W0:Y:S01]  /*1310*/  LDCU UR4, c[0x0][0x398] ;  /* 0x00007300ff0477ac */ /* 0x000e220008000800 */
[----:B------:R-:W-:-:S04]  /*1320*/  IADD3 R10, PT, PT, R10, 0x1, RZ ;  /* 0x000000010a0a7810 */ /* 0x000fc80007ffe0ff */
[----:B0-----:R-:W-:-:S13]  /*1330*/  ISETP.NE.AND P1, PT, R10, UR4, PT ;  /* 0x000000040a007c0c */ /* 0x001fda000bf25270 */
[----:B------:R-:W-:Y:S05]  /*1340*/  @P1 BRA `(.L_x_36) ;  /* 0xfffffff400841947 */ /* 0x000fea000383ffff */
.L_x_30:
[----:B------:R-:W-:-:S13]  /*1350*/  ISETP.GE.U32.AND P0, PT, R0, 0x2, PT ;  /* 0x000000020000780c */ /* 0x000fda0003f06070 */
[----:B------:R-:W-:Y:S05]  /*1360*/  @!P0 BRA `(.L_x_37) ;  /* 0x00000000004c8947 */ /* 0x000fea0003800000 */
[----:B0-----:R-:W-:-:S04]  /*1370*/  FADD R4, R4, -1 ;  /* 0xbf80000004047421 */ /* 0x001fc80000000000 */
[----:B------:R-:W0:Y:S08]  /*1380*/  MUFU.RCP R7, R4 ;  /* 0x0000000400077308 */ /* 0x000e300000001000 */
[----:B------:R-:W1:Y:S01]  /*1390*/  FCHK P0, R5, R4 ;  /* 0x0000000405007302 */ /* 0x000e620000000000 */
[----:B0-----:R-:W-:-:S04]  /*13a0*/  FFMA R0, -R4, R7, 1 ;  /* 0x3f80000004007423 */ /* 0x001fc80000000107 */
[----:B------:R-:W-:-:S04]  /*13b0*/  FFMA R0, R7, R0, R7 ;  /* 0x0000000007007223 */ /* 0x000fc80000000007 */
[----:B------:R-:W-:-:S04]  /*13c0*/  FFMA R7, R0, R5, RZ ;  /* 0x0000000500077223 */ /* 0x000fc800000000ff */
[----:B------:R-:W-:-:S04]  /*13d0*/  FFMA R2, -R4, R7, R5 ;  /* 0x0000000704027223 */ /* 0x000fc80000000105 */
[----:B------:R-:W-:Y:S01]  /*13e0*/  FFMA R7, R0, R2, R7 ;  /* 0x0000000200077223 */ /* 0x000fe20000000007 */
[----:B-1----:R-:W-:Y:S06]  /*13f0*/  @!P0 BRA `(.L_x_38) ;  /* 0x0000000000148947 */ /* 0x002fec0003800000 */
[----:B------:R-:W-:Y:S01]  /*1400*/  IMAD.MOV.U32 R0, RZ, RZ, R5 ;  /* 0x000000ffff007224 */ /* 0x000fe200078e0005 */
[----:B------:R-:W-:Y:S02]  /*1410*/  MOV R5, R4 ;  /* 0x0000000400057202 */ /* 0x000fe40000000f00 */
[----:B------:R-:W-:-:S07]  /*1420*/  MOV R8, 0x1440 ;  /* 0x0000144000087802 */ /* 0x000fce0000000f00 */
[----:B------:R-:W-:Y:S05]  /*1430*/  CALL.REL.NOINC `($__internal_2_$__cuda_sm3x_div_rn_noftz_f32_slowpath) ;  /* 0x00000000002c7944 */ /* 0x000fea0003c00000 */
[----:B------:R-:W-:-:S07]  /*1440*/  MOV R7, R0 ;  /* 0x0000000000077202 */ /* 0x000fce0000000f00 */
.L_x_38:
[----:B------:R-:W0:Y:S01]  /*1450*/  LDC.64 R4, c[0x0][0x390] ;  /* 0x0000e400ff047b82 */ /* 0x000e220000000a00 */
[----:B------:R-:W-:-:S04]  /*1460*/  VIADD R3, R3, 0x1 ;  /* 0x0000000103037836 */ /* 0x000fc80000000000 */
[----:B0-----:R-:W-:-:S05]  /*1470*/  IMAD.WIDE.U32 R2, R3, 0x4, R4 ;  /* 0x0000000403027825 */ /* 0x001fca00078e0004 */
[----:B------:R-:W-:Y:S01]  /*1480*/  STG.E desc[UR8][R2.64], R7 ;  /* 0x0000000702007986 */ /* 0x000fe2000c101908 */
[----:B------:R-:W-:Y:S05]  /*1490*/  EXIT ;  /* 0x000000000000794d */ /* 0x000fea0003800000 */
.L_x_37:
[----:B0-----:R-:W0:Y:S01]  /*14a0*/  LDC.64 R4, c[0x0][0x390] ;  /* 0x0000e400ff047b82 */ /* 0x001e220000000a00 */
[----:B------:R-:W-:-:S05]  /*14b0*/  IADD3 R3, PT, PT, R3, 0x1, RZ ;  /* 0x0000000103037810 */ /* 0x000fca0007ffe0ff */
[----:B0-----:R-:W-:-:S05]  /*14c0*/  IMAD.WIDE.U32 R4, R3, 0x4, R4 ;  /* 0x0000000403047825 */ /* 0x001fca00078e0004 */
[----:B------:R-:W-:Y:S01]  /*14d0*/  STG.E desc[UR8][R4.64], RZ ;  /* 0x000000ff04007986 */ /* 0x000fe2000c101908 */
[----:B------:R-:W-:Y:S05]  /*14e0*/  EXIT ;  /* 0x000000000000794d */ /* 0x000fea0003800000 */
        .weak           $__internal_2_$__cuda_sm3x_div_rn_noftz_f32_slowpath
        .type           $__internal_2_$__cuda_sm3x_div_rn_noftz_f32_slowpath,@function
        .size           $__internal_2_$__cuda_sm3x_div_rn_noftz_f32_slowpath,(.L_x_82 - $__internal_2_$__cuda_sm3x_div_rn_noftz_f32_slowpath)
$__internal_2_$__cuda_sm3x_div_rn_noftz_f32_slowpath:
[----:B------:R-:W-:Y:S01]  /*14f0*/  SHF.R.U32.HI R10, RZ, 0x17, R5 ;  /* 0x00000017ff0a7819 */ /* 0x000fe20000011605 */
[----:B------:R-:W-:Y:S01]  /*1500*/  BSSY.RECONVERGENT B1, `(.L_x_39) ;  /* 0x0000062000017945 */ /* 0x000fe20003800200 */
[----:B------:R-:W-:Y:S02]  /*1510*/  SHF.R.U32.HI R9, RZ, 0x17, R0 ;  /* 0x00000017ff097819 */ /* 0x000fe40000011600 */
[----:B------:R-:W-:Y:S02]  /*1520*/  LOP3.LUT R10, R10, 0xff, RZ, 0xc0, !PT ;  /* 0x000000ff0a0a7812 */ /* 0x000fe400078ec0ff */
[----:B------:R-:W-:Y:S02]  /*1530*/  LOP3.LUT R14, R9, 0xff, RZ, 0xc0, !PT ;  /* 0x000000ff090e7812 */ /* 0x000fe400078ec0ff */
[----:B------:R-:W-:-:S03]  /*1540*/  IADD3 R12, PT, PT, R10, -0x1, RZ ;  /* 0xffffffff0a0c7810 */ /* 0x000fc60007ffe0ff */
[----:B------:R-:W-:Y:S01]  /*1550*/  VIADD R11, R14, 0xffffffff ;  /* 0xffffffff0e0b7836 */ /* 0x000fe20000000000 */
[----:B------:R-:W-:-:S04]  /*1560*/  ISETP.GT.U32.AND P0, PT, R12, 0xfd, PT ;  /* 0x000000fd0c00780c */ /* 0x000fc80003f04070 */
[----:B------:R-:W-:-:S13]  /*1570*/  ISETP.GT.U32.OR P0, PT, R11, 0xfd, P0 ;  /* 0x000000fd0b00780c */ /* 0x000fda0000704470 */
[----:B------:R-:W-:Y:S01]  /*1580*/  @!P0 MOV R9, RZ ;  /* 0x000000ff00098202 */ /* 0x000fe20000000f00 */
[----:B------:R-:W-:Y:S06]  /*1590*/  @!P0 BRA `(.L_x_40) ;  /* 0x00000000005c8947 */ /* 0x000fec0003800000 */
[----:B------:R-:W-:Y:S02]  /*15a0*/  FSETP.GTU.FTZ.AND P0, PT, |R0|, +INF , PT ;  /* 0x7f8000000000780b */ /* 0x000fe40003f1c200 */
[----:B------:R-:W-:-:S04]  /*15b0*/  FSETP.GTU.FTZ.AND P1, PT, |R5|, +INF , PT ;  /* 0x7f8000000500780b */ /* 0x000fc80003f3c200 */
        /* <DEDUP_REMOVED lines=16> */
[----:B------:R-:W-:Y:S01]  /*16c0*/  @P0 MOV R9, RZ ;  /* 0x000000ff00090202 */ /* 0x000fe20000000f00 */
[----:B------:R-:W-:Y:S02]  /*16d0*/  @!P0 IMAD.MOV.U32 R9, RZ, RZ, -0x40 ;  /* 0xffffffc0ff098424 */ /* 0x000fe400078e00ff */
[----:B------:R-:W-:Y:S01]  /*16e0*/  @!P0 FFMA R0, R0, 1.84467440737095516160e+19, RZ ;  /* 0x5f80000000008823 */ /* 0x000fe200000000ff */
[----:B------:R-:W-:Y:S02]  /*16f0*/  @!P1 FFMA R5, R5, 1.84467440737095516160e+19, RZ ;  /* 0x5f80000005059823 */ /* 0x000fe400000000ff */
[----:B------:R-:W-:-:S07]  /*1700*/  @!P1 IADD3 R9, PT, PT, R9, 0x40, RZ ;  /* 0x0000004009099810 */ /* 0x000fce0007ffe0ff */
.L_x_40:
[----:B------:R-:W-:Y:S01]  /*1710*/  LEA R12, R10, 0xc0800000, 0x17 ;  /* 0xc08000000a0c7811 */ /* 0x000fe200078eb8ff */
[----:B------:R-:W-:Y:S03]  /*1720*/  BSSY.RECONVERGENT B2, `(.L_x_45) ;  /* 0x0000036000027945 */ /* 0x000fe60003800200 */
[----:B------:R-:W-:Y:S01]  /*1730*/  IADD3 R12, PT, PT, -R12, R5, RZ ;  /* 0x000000050c0c7210 */ /* 0x000fe20007ffe1ff */
[----:B------:R-:W-:-:S03]  /*1740*/  VIADD R5, R14, 0xffffff81 ;  /* 0xffffff810e057836 */ /* 0x000fc60000000000 */
[----:B------:R-:W0:Y:S01]  /*1750*/  MUFU.RCP R11, R12 ;  /* 0x0000000c000b7308 */ /* 0x000e220000001000 */
[----:B------:R-:W-:Y:S01]  /*1760*/  FADD.FTZ R13, -R12, -RZ ;  /* 0x800000ff0c0d7221 */ /* 0x000fe20000010100 */
[C---:B------:R-:W-:Y:S01]  /*1770*/  IMAD R0, R5.reuse, -0x800000, R0 ;  /* 0xff80000005007824 */ /* 0x040fe200078e0200 */
[----:B------:R-:W-:-:S04]  /*1780*/  IADD3 R10, PT, PT, R5, 0x7f, -R10 ;  /* 0x0000007f050a7810 */ /* 0x000fc80007ffe80a */
[----:B------:R-:W-:Y:S01]  /*1790*/  IADD3 R10, PT, PT, R10, R9, RZ ;  /* 0x000000090a0a7210 */ /* 0x000fe20007ffe0ff */
[----:B0-----:R-:W-:-:S04]  /*17a0*/  FFMA R14, R11, R13, 1 ;  /* 0x3f8000000b0e7423 */ /* 0x001fc8000000000d */
[----:B------:R-:W-:-:S04]  /*17b0*/  FFMA R16, R11, R14, R11 ;  /* 0x0000000e0b107223 */ /* 0x000fc8000000000b */
[----:B------:R-:W-:-:S04]  /*17c0*/  FFMA R11, R0, R16, RZ ;  /* 0x00000010000b7223 */ /* 0x000fc800000000ff */
[----:B------:R-:W-:-:S04]  /*17d0*/  FFMA R14, R13, R11, R0 ;  /* 0x0000000b0d0e7223 */ /* 0x000fc80000000000 */
[----:B------:R-:W-:-:S04]  /*17e0*/  FFMA R11, R16, R14, R11 ;  /* 0x0000000e100b7223 */ /* 0x000fc8000000000b */
[----:B------:R-:W-:-:S04]  /*17f0*/  FFMA R14, R13, R11, R0 ;  /* 0x0000000b0d0e7223 */ /* 0x000fc80000000000 */
        /* <DEDUP_REMOVED lines=15> */
[C---:B------:R-:W-:Y:S01]  /*18f0*/  IADD3 R12, PT, PT, R13.reuse, 0x20, RZ ;  /* 0x000000200d0c7810 */ /* 0x040fe20007ffe0ff */
[CCC-:B------:R-:W-:Y:S01]  /*1900*/  FFMA.RM R10, R16.reuse, R14.reuse, R11.reuse ;  /* 0x0000000e100a7223 */ /* 0x1c0fe2000000400b */
[----:B------:R-:W-:Y:S02]  /*1910*/  ISETP.NE.AND P2, PT, R13, RZ, PT ;  /* 0x000000ff0d00720c */ /* 0x000fe40003f45270 */
[----:B------:R-:W-:Y:S01]  /*1920*/  LOP3.LUT R9, R5, 0x7fffff, RZ, 0xc0, !PT ;  /* 0x007fffff05097812 */ /* 0x000fe200078ec0ff */
[----:B------:R-:W-:Y:S01]  /*1930*/  FFMA.RP R5, R16, R14, R11 ;  /* 0x0000000e10057223 */ /* 0x000fe2000000800b */
[----:B------:R-:W-:Y:S02]  /*1940*/  ISETP.NE.AND P1, PT, R13, RZ, PT ;  /* 0x000000ff0d00720c */ /* 0x000fe40003f25270 */
[----:B------:R-:W-:Y:S02]  /*1950*/  LOP3.LUT R9, R9, 0x800000, RZ, 0xfc, !PT ;  /* 0x0080000009097812 */ /* 0x000fe400078efcff */
[----:B------:R-:W-:-:S02]  /*1960*/  IADD3 R11, PT, PT, -R13, RZ, RZ ;  /* 0x000000ff0d0b7210 */ /* 0x000fc40007ffe1ff */
[----:B------:R-:W-:Y:S02]  /*1970*/  SHF.L.U32 R12, R9, R12, RZ ;  /* 0x0000000c090c7219 */ /* 0x000fe400000006ff */
[----:B------:R-:W-:Y:S02]  /*1980*/  FSETP.NEU.FTZ.AND P0, PT, R5, R10, PT ;  /* 0x0000000a0500720b */ /* 0x000fe40003f1d000 */
[----:B------:R-:W-:Y:S02]  /*1990*/  SEL R10, R11, RZ, P2 ;  /* 0x000000ff0b0a7207 */ /* 0x000fe40001000000 */
[----:B------:R-:W-:Y:S02]  /*19a0*/  ISETP.NE.AND P1, PT, R12, RZ, P1 ;  /* 0x000000ff0c00720c */ /* 0x000fe40000f25270 */
[----:B------:R-:W-:Y:S02]  /*19b0*/  SHF.R.U32.HI R10, RZ, R10, R9 ;  /* 0x0000000aff0a7219 */ /* 0x000fe40000011609 */
[----:B------:R-:W-:-:S02]  /*19c0*/  PLOP3.LUT P0, PT, P0, P1, PT, 0xf8, 0x8f ;  /* 0x00000000008f781c */ /* 0x000fc40000703f70 */
[----:B------:R-:W-:Y:S02]  /*19d0*/  SHF.R.U32.HI R12, RZ, 0x1, R10 ;  /* 0x00000001ff0c7819 */ /* 0x000fe4000001160a */
[----:B------:R-:W-:-:S04]  /*19e0*/  SEL R5, RZ, 0x1, !P0 ;  /* 0x00000001ff057807 */ /* 0x000fc80004000000 */
[----:B------:R-:W-:-:S04]  /*19f0*/  LOP3.LUT R5, R5, 0x1, R12, 0xf8, !PT ;  /* 0x0000000105057812 */ /* 0x000fc800078ef80c */
[----:B------:R-:W-:-:S05]  /*1a00*/  LOP3.LUT R5, R5, R10, RZ, 0xc0, !PT ;  /* 0x0000000a05057212 */ /* 0x000fca00078ec0ff */
[----:B------:R-:W-:-:S05]  /*1a10*/  IMAD.IADD R5, R12, 0x1, R5 ;  /* 0x000000010c057824 */ /* 0x000fca00078e0205 */
[----:B------:R-:W-:Y:S01]  /*1a20*/  LOP3.LUT R0, R5, R0, RZ, 0xfc, !PT ;  /* 0x0000000005007212 */ /* 0x000fe200078efcff */
[----:B------:R-:W-:Y:S06]  /*1a30*/  BRA `(.L_x_48) ;  /* 0x0000000000107947 */ /* 0x000fec0003800000 */
.L_x_47:
[----:B------:R-:W-:-:S04]  /*1a40*/  LOP3.LUT R0, R0, 0x80000000, RZ, 0xc0, !PT ;  /* 0x8000000000007812 */ /* 0x000fc800078ec0ff */
[----:B------:R-:W-:Y:S01]  /*1a50*/  LOP3.LUT R0, R0, 0x7f800000, RZ, 0xfc, !PT ;  /* 0x7f80000000007812 */ /* 0x000fe200078efcff */
[----:B------:R-:W-:Y:S06]  /*1a60*/  BRA `(.L_x_48) ;  /* 0x0000000000047947 */ /* 0x000fec0003800000 */
.L_x_46:
[----:B------:R-:W-:-:S07]  /*1a70*/  LEA R0, R10, R0, 0x17 ;  /* 0x000000000a007211 */ /* 0x000fce00078eb8ff */
.L_x_48:
[----:B------:R-:W-:Y:S05]  /*1a80*/  BSYNC.RECONVERGENT B2 ;  /* 0x0000000000027941 */ /* 0x000fea0003800200 */
.L_x_45:
[----:B------:R-:W-:Y:S05]  /*1a90*/  BRA `(.L_x_49) ;  /* 0x0000000000207947 */ /* 0x000fea0003800000 */
.L_x_44:
[----:B------:R-:W-:-:S04]  /*1aa0*/  LOP3.LUT R0, R5, 0x80000000, R0, 0x48, !PT ;  /* 0x8000000005007812 */ /* 0x000fc800078e4800 */
[----:B------:R-:W-:Y:S01]  /*1ab0*/  LOP3.LUT R0, R0, 0x7f800000, RZ, 0xfc, !PT ;  /* 0x7f80000000007812 */ /* 0x000fe200078efcff */
[----:B------:R-:W-:Y:S06]  /*1ac0*/  BRA `(.L_x_49) ;  /* 0x0000000000147947 */ /* 0x000fec0003800000 */
.L_x_43:
[----:B------:R-:W-:Y:S01]  /*1ad0*/  LOP3.LUT R0, R5, 0x80000000, R0, 0x48, !PT ;  /* 0x8000000005007812 */ /* 0x000fe200078e4800 */
[----:B------:R-:W-:Y:S06]  /*1ae0*/  BRA `(.L_x_49) ;  /* 0x00000000000c7947 */ /* 0x000fec0003800000 */
.L_x_42:
[----:B------:R-:W0:Y:S01]  /*1af0*/  MUFU.RSQ R0, -QNAN ;  /* 0xffc0000000007908 */ /* 0x000e220000001400 */
[----:B------:R-:W-:Y:S05]  /*1b00*/  BRA `(.L_x_49) ;  /* 0x0000000000047947 */ /* 0x000fea0003800000 */
.L_x_41:
[----:B------:R-:W-:-:S07]  /*1b10*/  FADD.FTZ R0, R0, R5 ;  /* 0x0000000500007221 */ /* 0x000fce0000010000 */
.L_x_49:
[----:B------:R-:W-:Y:S05]  /*1b20*/  BSYNC.RECONVERGENT B1 ;  /* 0x0000000000017941 */ /* 0x000fea0003800200 */
.L_x_39:
[----:B------:R-:W-:-:S04]  /*1b30*/  HFMA2 R9, -RZ, RZ, 0, 0 ;  /* 0x00000000ff097431 */ /* 0x000fc800000001ff */
[----:B0-----:R-:W-:Y:S05]  /*1b40*/  RET.REL.NODEC R8 `(reduce_kernel) ;  /* 0xffffffe4082c7950 */ /* 0x001fea0003c3ffff */
.L_x_50:
        /* <DEDUP_REMOVED lines=11> */
.L_x_82:


//--------------------- .text.assign_kernel       --------------------------
	.section	.text.assign_kernel,"ax",@progbits
	.align	128
        .global         assign_kernel
        .type           assign_kernel,@function
        .size           assign_kernel,(.L_x_85 - assign_kernel)
        .other          assign_kernel,@"STO_CUDA_ENTRY STV_DEFAULT"
assign_kernel:
.text.assign_kernel:
[----:B------:R-:W-:Y:S01]  /*0000*/  LDC R1, c[0x0][0x37c] ;  /* 0x0000df00ff017b82 */ /* 0x000fe20000000800 */
[----:B------:R-:W0:Y:S07]  /*0010*/  S2R R3, SR_TID.X ;  /* 0x0000000000037919 */ /* 0x000e2e0000002100 */
[----:B------:R-:W0:Y:S01]  /*0020*/  S2UR UR4, SR_CTAID.X ;  /* 0x00000000000479c3 */ /* 0x000e220000002500 */
[----:B------:R-:W1:Y:S07]  /*0030*/  LDCU UR5, c[0x0][0x398] ;  /* 0x00007300ff0577ac */ /* 0x000e6e0008000800 */
[----:B------:R-:W0:Y:S02]  /*0040*/  LDC R0, c[0x0][0x360] ;  /* 0x0000d800ff007b82 */ /* 0x000e240000000800 */
[----:B0-----:R-:W-:-:S05]  /*0050*/  IMAD R0, R0, UR4, R3 ;  /* 0x0000000400007c24 */ /* 0x001fca000f8e0203 */
[----:B-1----:R-:W-:-:S13]  /*0060*/  ISETP.GE.U32.AND P0, PT, R0, UR5, PT ;  /* 0x0000000500007c0c */ /* 0x002fda000bf06070 */
[----:B------:R-:W-:Y:S05]  /*0070*/  @P0 EXIT ;  /* 0x000000000000094d */ /* 0x000fea0003800000 */
[----:B------:R-:W0:Y:S01]  /*0080*/  LDCU UR5, c[0x0][0x39c] ;  /* 0x00007380ff0577ac */ /* 0x000e220008000800 */
[----:B------:R-:W-:Y:S01]  /*0090*/  HFMA2 R2, -RZ, RZ, 0, 0 ;  /* 0x00000000ff027431 */ /* 0x000fe200000001ff */
[----:B------:R-:W1:Y:S01]  /*00a0*/  LDCU.64 UR8, c[0x0][0x358] ;  /* 0x00006b00ff0877ac */ /* 0x000e620008000a00 */
[----:B0-----:R-:W-:-:S09]  /*00b0*/  UISETP.NE.AND UP0, UPT, UR5, URZ, UPT ;  /* 0x000000ff0500728c */ /* 0x001fd2000bf05270 */
[----:B-1----:R-:W-:Y:S05]  /*00c0*/  BRA.U !UP0, `(.L_x_51) ;  /* 0x0000003908287547 */ /* 0x002fea000b800000 */
[----:B------:R-:W0:Y:S02]  /*00d0*/  LDC R2, c[0x0][0x3a0] ;  /* 0x0000e800ff027b82 */ /* 0x000e240000000800 */
[----:B0-----:R-:W-:Y:S01]  /*00e0*/  ISETP.GT.U32.AND P0, PT, R2, 0x3, PT ;  /* 0x000000030200780c */ /* 0x001fe20003f04070 */
[----:B------:R-:W-:Y:S01]  /*00f0*/  IMAD R4, R0, R2, RZ ;  /* 0x0000000200047224 */ /* 0x000fe200078e02ff */
[----:B------:R-:W-:-:S11]  /*0100*/  LOP3.LUT R3, R2, 0xfffffffc, RZ, 0xc0, !PT ;  /* 0xfffffffc02037812 */ /* 0x000fd600078ec0ff */
[----:B------:R-:W-:Y:S05]  /*0110*/  @P0 BRA `(.L_x_52) ;  /* 0x0000000c00240947 */ /* 0x000fea0003800000 */
[----:B------:R-:W-:-:S13]  /*0120*/  ISETP.NE.AND P0, PT, R3, R2, PT ;  /* 0x000000020300720c */ /* 0x000fda0003f05270 */
[----:B------:R-:W-:Y:S05]  /*0130*/  @P0 BRA `(.L_x_53) ;  /* 0x0000000400240947 */ /* 0x000fea0003800000 */
[----:B------:R-:W-:Y:S01]  /*0140*/  UISETP.GE.U32.AND UP0, UPT, UR5, 0x4, UPT ;  /* 0x000000040500788c */ /* 0x000fe2000bf06070 */
[----:B------:R-:W-:Y:S01]  /*0150*/  HFMA2 R5, -RZ, RZ, 0, 0 ;  /* 0x00000000ff057431 */ /* 0x000fe200000001ff */
[----:B------:R-:W-:Y:S01]  /*0160*/  MOV R3, 0x7f7fffff ;  /* 0x7f7fffff00037802 */ /* 0x000fe20000000f00 */
[----:B------:R-:W-:Y:S01]  /*0170*/  ULOP3.LUT UR4, UR5, 0x3, URZ, 0xc0, !UPT ;  /* 0x0000000305047892 */ /* 0x000fe2000f8ec0ff */
[----:B------:R-:W-:-:S05]  /*0180*/  MOV R2, RZ ;  /* 0x000000ff00027202 */ /* 0x000fca0000000f00 */
[----:B------:R-:W-:Y:S06]  /*0190*/  BRA.U !UP0, `(.L_x_54) ;  /* 0x0000000108c87547 */ /* 0x000fec000b800000 */
[----:B------:R-:W-:Y:S01]  /*01a0*/  ULOP3.LUT UR5, UR5, 0xfffffffc, URZ, 0xc0, !UPT ;  /* 0xfffffffc05057892 */ /* 0x000fe2000f8ec0ff */
[----:B------:R-:W-:Y:S02]  /*01b0*/  MOV R3, 0x7f7fffff ;  /* 0x7f7fffff00037802 */ /* 0x000fe40000000f00 */
[----:B------:R-:W-:Y:S01]  /*01c0*/  MOV R7, RZ ;  /* 0x000000ff00077202 */ /* 0x000fe20000000f00 */
[----:B------:R-:W-:Y:S01]  /*01d0*/  UIADD3 UR6, UPT, UPT, -UR5, URZ, URZ ;  /* 0x000000ff05067290 */ /* 0x000fe2000fffe1ff */
[----:B------:R-:W-:Y:S02]  /*01e0*/  MOV R2, RZ ;  /* 0x000000ff00027202 */ /* 0x000fe40000000f00 */
[----:B------:R-:W-:Y:S01]  /*01f0*/  MOV R5, UR5 ;  /* 0x0000000500057c02 */ /* 0x000fe20008000f00 */
[----:B------:R-:W-:-:S09]  /*0200*/  UISETP.GE.AND UP0, UPT, UR6, URZ, UPT ;  /* 0x000000ff0600728c */ /* 0x000fd2000bf06270 */
[----:B------:R-:W-:Y:S05]  /*0210*/  BRA.U UP0, `(.L_x_55) ;  /* 0x00000001008c7547 */ /* 0x000fea000b800000 */
[----:B------:R-:W-:Y:S02]  /*0220*/  UIADD3 UR5, UPT, UPT, -UR6, URZ, URZ ;  /* 0x000000ff06057290 */ /* 0x000fe4000fffe1ff */
[----:B------:R-:W-:Y:S02]  /*0230*/  UPLOP3.LUT UP0, UPT, UPT, UPT, UPT, 0x80, 0x8 ;  /* 0x000000000008789c */ /* 0x000fe40003f0f070 */
[----:B------:R-:W-:-:S09]  /*0240*/  UISETP.GT.AND UP1, UPT, UR5, 0xc, UPT ;  /* 0x0000000c0500788c */ /* 0x000fd2000bf24270 */
[----:B------:R-:W-:Y:S05]  /*0250*/  BRA.U !UP1, `(.L_x_56) ;  /* 0x0000000109447547 */ /* 0x000fea000b800000 */
[----:B------:R-:W-:-:S11]  /*0260*/  UPLOP3.LUT UP0, UPT, UPT, UPT, UPT, 0x40, 0x4 ;  /* 0x000000000004789c */ /* 0x000fd60003f0e870 */
.L_x_57:
[----:B------:R-:W-:Y:S01]  /*0270*/  FSETP.GT.AND P0, PT, R3, RZ, PT ;  /* 0x000000ff0300720b */ /* 0x000fe20003f04000 */
[----:B------:R-:W-:-:S03]  /*0280*/  UIADD3 UR6, UPT, UPT, UR6, 0x10, URZ ;  /* 0x0000001006067890 */ /* 0x000fc6000fffe0ff */
[----:B------:R-:W-:Y:S01]  /*0290*/  FSEL R3, R3, RZ, !P0 ;  /* 0x000000ff03037208 */ /* 0x000fe20004000000 */
[----:B------:R-:W-:Y:S01]  /*02a0*/  UISETP.GE.AND UP1, UPT, UR6, -0xc, UPT ;  /* 0xfffffff40600788c */ /* 0x000fe2000bf26270 */
[----:B------:R-:W-:Y:S02]  /*02b0*/  SEL R2, R7, R2, P0 ;  /* 0x0000000207027207 */ /* 0x000fe40000000000 */
[----:B------:R-:W-:-:S04]  /*02c0*/  FSETP.GT.AND P1, PT, R3, RZ, PT ;  /* 0x000000ff0300720b */ /* 0x000fc80003f24000 */
[----:B------:R-:W-:-:S04]  /*02d0*/  FSEL R3, R3, RZ, !P1 ;  /* 0x000000ff03037208 */ /* 0x000fc80004800000 */
[----:B------:R-:W-:-:S04]  /*02e0*/  FSETP.GT.AND P2, PT, R3, RZ, PT ;  /* 0x000000ff0300720b */ /* 0x000fc80003f44000 */
[----:B------:R-:W-:Y:S02]  /*02f0*/  FSEL R3, R3, RZ, !P2 ;  /* 0x000000ff03037208 */ /* 0x000fe40005000000 */
[----:B------:R-:W-:Y:S02]  /*0300*/  @P1 IADD3 R2, PT, PT, R7, 0x4, RZ ;  /* 0x0000000407021810 */ /* 0x000fe40007ffe0ff */
[----:B------:R-:W-:-:S04]  /*0310*/  FSETP.GT.AND P3, PT, R3, RZ, PT ;  /* 0x000000ff0300720b */ /* 0x000fc80003f64000 */
[----:B------:R-:W-:Y:S02]  /*0320*/  FSEL R3, R3, RZ, !P3 ;  /* 0x000000ff03037208 */ /* 0x000fe40005800000 */
[----:B------:R-:W-:-:S07]  /*0330*/  @P2 IADD3 R2, PT, PT, R7, 0x8, RZ ;  /* 0x0000000807022810 */ /* 0x000fce0007ffe0ff */
[C---:B------:R-:W-:Y:S02]  /*0340*/  @P3 IADD3 R2, PT, PT, R7.reuse, 0xc, RZ ;  /* 0x0000000c07023810 */ /* 0x040fe40007ffe0ff */
[----:B------:R-:W-:Y:S01]  /*0350*/  IADD3 R7, PT, PT, R7, 0x10, RZ ;  /* 0x0000001007077810 */ /* 0x000fe20007ffe0ff */
[----:B------:R-:W-:Y:S06]  /*0360*/  BRA.U !UP1, `(.L_x_57) ;  /* 0xfffffffd09c07547 */ /* 0x000fec000b83ffff */
.L_x_56:
[----:B------:R-:W-:-:S04]  /*0370*/  UIADD3 UR5, UPT, UPT, -UR6, URZ, URZ ;  /* 0x000000ff06057290 */ /* 0x000fc8000fffe1ff */
[----:B------:R-:W-:-:S09]  /*0380*/  UISETP.GT.AND UP1, UPT, UR5, 0x4, UPT ;  /* 0x000000040500788c */ /* 0x000fd2000bf24270 */
[----:B------:R-:W-:Y:S05]  /*0390*/  BRA.U !UP1, `(.L_x_58) ;  /* 0x0000000109247547 */ /* 0x000fea000b800000 */
[C---:B------:R-:W-:Y:S01]  /*03a0*/  FSETP.GT.AND P0, PT, R3.reuse, RZ, PT ;  /* 0x000000ff0300720b */ /* 0x040fe20003f04000 */
[----:B------:R-:W-:Y:S02]  /*03b0*/  UIADD3 UR6, UPT, UPT, UR6, 0x8, URZ ;  /* 0x0000000806067890 */ /* 0x000fe4000fffe0ff */
[----:B------:R-:W-:Y:S01]  /*03c0*/  UPLOP3.LUT UP0, UPT, UPT, UPT, UPT, 0x40, 0x4 ;  /* 0x000000000004789c */ /* 0x000fe20003f0e870 */
[----:B------:R-:W-:Y:S02]  /*03d0*/  FSEL R3, R3, RZ, !P0 ;  /* 0x000000ff03037208 */ /* 0x000fe40004000000 */
[----:B------:R-:W-:Y:S02]  /*03e0*/  SEL R2, R7, R2, P0 ;  /* 0x0000000207027207 */ /* 0x000fe40000000000 */
[----:B------:R-:W-:-:S04]  /*03f0*/  FSETP.GT.AND P1, PT, R3, RZ, PT ;  /* 0x000000ff0300720b */ /* 0x000fc80003f24000 */
[----:B------:R-:W-:-:S09]  /*0400*/  FSEL R3, R3, RZ, !P1 ;  /* 0x000000ff03037208 */ /* 0x000fd20004800000 */
[C---:B------:R-:W-:Y:S02]  /*0410*/  @P1 IADD3 R2, PT, PT, R7.reuse, 0x4, RZ ;  /* 0x0000000407021810 */ /* 0x040fe40007ffe0ff */
[----:B------:R-:W-:-:S07]  /*0420*/  IADD3 R7, PT, PT, R7, 0x8, RZ ;  /* 0x0000000807077810 */ /* 0x000fce0007ffe0ff */
.L_x_58:
[----:B------:R-:W-:-:S09]  /*0430*/  UISETP.NE.OR UP0, UPT, UR6, URZ, UP0 ;  /* 0x000000ff0600728c */ /* 0x000fd20008705670 */
[----:B------:R-:W-:Y:S05]  /*0440*/  BRA.U !UP0, `(.L_x_54) ;  /* 0x00000001081c7547 */ /* 0x000fea000b800000 */
.L_x_55:
[----:B------:R-:W-:Y:S01]  /*0450*/  UIADD3 UR6, UPT, UPT, UR6, 0x4, URZ ;  /* 0x0000000406067890 */ /* 0x000fe2000fffe0ff */
[----:B------:R-:W-:-:S03]  /*0460*/  FSETP.GT.AND P0, PT, R3, RZ, PT ;  /* 0x000000ff0300720b */ /* 0x000fc60003f04000 */
[----:B------:R-:W-:Y:S01]  /*0470*/  UISETP.NE.AND UP0, UPT, UR6, URZ, UPT ;  /* 0x000000ff0600728c */ /* 0x000fe2000bf05270 */
[----:B------:R-:W-:Y:S02]  /*0480*/  SEL R2, R7, R2, P0 ;  /* 0x0000000207027207 */ /* 0x000fe40000000000 */
[----:B------:R-:W-:Y:S02]  /*0490*/  FSEL R3, R3, RZ, !P0 ;  /* 0x000000ff03037208 */ /* 0x000fe40004000000 */
[----:B------:R-:W-:-:S04]  /*04a0*/  IADD3 R7, PT, PT, R7, 0x4, RZ ;  /* 0x0000000407077810 */ /* 0x000fc80007ffe0ff */
[----:B------:R-:W-:Y:S05]  /*04b0*/  BRA.U UP0, `(.L_x_55) ;  /* 0xfffffffd00e47547 */ /* 0x000fea000b83ffff */
.L_x_54:
[----:B------:R-:W-:-:S09]  /*04c0*/  UISETP.NE.AND UP0, UPT, UR4, URZ, UPT ;  /* 0x000000ff0400728c */ /* 0x000fd2000bf05270 */
[----:B------:R-:W-:Y:S05]  /*04d0*/  BRA.U !UP0, `(.L_x_51) ;  /* 0x0000003508247547 */ /* 0x000fea000b800000 */
[----:B------:R-:W-:Y:S01]  /*04e0*/  UIADD3 UR4, UPT, UPT, -UR4, 0x1, URZ ;  /* 0x0000000104047890 */ /* 0x000fe2000fffe1ff */
[----:B------:R-:W-:-:S03]  /*04f0*/  FSETP.GT.AND P0, PT, R3, RZ, PT ;  /* 0x000000ff0300720b */ /* 0x000fc60003f04000 */
[----:B------:R-:W-:Y:S01]  /*0500*/  UISETP.NE.AND UP0, UPT, UR4, URZ, UPT ;  /* 0x000000ff0400728c */ /* 0x000fe2000bf05270 */
[----:B------:R-:W-:Y:S02]  /*0510*/  FSEL R3, R3, RZ, !P0 ;  /* 0x000000ff03037208 */ /* 0x000fe40004000000 */
[----:B------:R-:W-:-:S06]  /*0520*/  SEL R2, R5, R2, P0 ;  /* 0x0000000205027207 */ /* 0x000fcc0000000000 */
[----:B------:R-:W-:Y:S05]  /*0530*/  BRA.U !UP0, `(.L_x_51) ;  /* 0x00000035080c7547 */ /* 0x000fea000b800000 */
[----:B------:R-:W-:-:S07]  /*0540*/  IADD3 R5, PT, PT, R5, 0x1, RZ ;  /* 0x0000000105057810 */ /* 0x000fce0007ffe0ff */
.L_x_59:
[----:B------:R-:W-:Y:S01]  /*0550*/  UIADD3 UR4, UPT, UPT, UR4, 0x1, URZ ;  /* 0x0000000104047890 */ /* 0x000fe2000fffe0ff */
[----:B------:R-:W-:-:S03]  /*0560*/  FSETP.GT.AND P0, PT, R3, RZ, PT ;  /* 0x000000ff0300720b */ /* 0x000fc60003f04000 */
[----:B------:R-:W-:Y:S01]  /*0570*/  UISETP.NE.AND UP0, UPT, UR4, URZ, UPT ;  /* 0x000000ff0400728c */ /* 0x000fe2000bf05270 */
[----:B------:R-:W-:Y:S02]  /*0580*/  SEL R2, R5, R2, P0 ;  /* 0x0000000205027207 */ /* 0x000fe40000000000 */
[----:B------:R-:W-:Y:S02]  /*0590*/  FSEL R3, R3, RZ, !P0 ;  /* 0x000000ff03037208 */ /* 0x000fe40004000000 */
[----:B------:R-:W-:-:S04]  /*05a0*/  IADD3 R5, PT, PT, R5, 0x1, RZ ;  /* 0x0000000105057810 */ /* 0x000fc80007ffe0ff */
[----:B------:R-:W-:Y:S05]  /*05b0*/  BRA.U UP0, `(.L_x_59) ;  /* 0xfffffffd00e47547 */ /* 0x000fea000b83ffff */
[----:B------:R-:W-:Y:S05]  /*05c0*/  BRA `(.L_x_51) ;  /* 0x0000003000e87947 */ /* 0x000fea0003800000 */
.L_x_53:
[----:B------:R-:W-:Y:S01]  /*05d0*/  HFMA2 R8, -RZ, RZ, 0, 0 ;  /* 0x00000000ff087431 */ /* 0x000fe200000001ff */
[C---:B------:R-:W-:Y:S01]  /*05e0*/  VIADDMNMX.U32 R4, R3.reuse, 0x1, R2, !PT ;  /* 0x0000000103047846 */ /* 0x040fe20007800002 */
[----:B------:R-:W-:Y:S01]  /*05f0*/  IMAD R5, R0, R2, R3 ;  /* 0x0000000200057224 */ /* 0x000fe200078e0203 */
[----:B------:R-:W-:Y:S02]  /*0600*/  IADD3 R6, PT, PT, R3, 0x3, RZ ;  /* 0x0000000303067810 */ /* 0x000fe40007ffe0ff */
[----:B------:R-:W-:Y:S02]  /*0610*/  MOV R7, 0x7f7fffff ;  /* 0x7f7fffff00077802 */ /* 0x000fe40000000f00 */
[----:B------:R-:W-:-:S07]  /*0620*/  MOV R2, RZ ;  /* 0x000000ff00027202 */ /* 0x000fce0000000f00 */
.L_x_63:
[----:B------:R-:W-:Y:S02]  /*0630*/  ISETP.GE.U32.AND P0, PT, R4, 0x8, PT ;  /* 0x000000080400780c */ /* 0x000fe40003f06070 */
[----:B------:R-:W-:Y:S02]  /*0640*/  MOV R18, RZ ;  /* 0x000000ff00127202 */ /* 0x000fe40000000f00 */
[----:B------:R-:W-:-:S09]  /*0650*/  MOV R15, R3 ;  /* 0x00000003000f7202 */ /* 0x000fd20000000f00 */
[----:B------:R-:W-:Y:S05]  /*0660*/  @!P0 BRA `(.L_x_60) ;  /* 0x0000000400348947 */ /* 0x000fea0003800000 */
[----:B------:R-:W0:Y:S01]  /*0670*/  LDCU UR4, c[0x0][0x3a0] ;  /* 0x00007400ff0477ac */ /* 0x000e220008000800 */
[----:B------:R-:W-:Y:S01]  /*0680*/  HFMA2 R18, -RZ, RZ, 0, 0 ;  /* 0x00000000ff127431 */ /* 0x000fe200000001ff */
[----:B------:R-:W-:Y:S02]  /*0690*/  MOV R9, R5 ;  /* 0x0000000500097202 */ /* 0x000fe40000000f00 */
[----:B------:R-:W-:Y:S01]  /*06a0*/  MOV R11, R6 ;  /* 0x00000006000b7202 */ /* 0x000fe20000000f00 */
[----:B0-----:R-:W-:Y:S01]  /*06b0*/  IMAD R10, R8, UR4, R3 ;  /* 0x00000004080a7c24 */ /* 0x001fe2000f8e0203 */
[----:B------:R-:W-:-:S06]  /*06c0*/  UMOV UR4, 0x3 ;  /* 0x0000000300047882 */ /* 0x000fcc0000000000 */
.L_x_61:
[----:B------:R-:W0:Y:S08]  /*06d0*/  LDC.64 R14, c[0x0][0x380] ;  /* 0x0000e000ff0e7b82 */ /* 0x000e300000000a00 */
[----:B------:R-:W1:Y:S01]  /*06e0*/  LDC.64 R12, c[0x0][0x388] ;  /* 0x0000e200ff0c7b82 */ /* 0x000e620000000a00 */
[C---:B------:R-:W-:Y:S02]  /*06f0*/  IADD3 R29, PT, PT, R9.reuse, 0x1, RZ ;  /* 0x00000001091d7810 */ /* 0x040fe40007ffe0ff */
[----:B------:R-:W-:Y:S01]  /*0700*/  IADD3 R21, PT, PT, R10, 0x1, RZ ;  /* 0x000000010a157810 */ /* 0x000fe20007ffe0ff */
[----:B0-----:R-:W-:-:S06]  /*0710*/  IMAD.WIDE.U32 R24, R9, 0x4, R14 ;  /* 0x0000000409187825 */ /* 0x001fcc00078e000e */
[----:B------:R0:W2:Y:S01]  /*0720*/  LDG.E R24, desc[UR8][R24.64] ;  /* 0x0000000818187981 */ /* 0x0000a2000c1e1900 */
[----:B-1----:R-:W-:-:S06]  /*0730*/  IMAD.WIDE.U32 R22, R10, 0x4, R12 ;  /* 0x000000040a167825 */ /* 0x002fcc00078e000c */
[----:B------:R-:W2:Y:S01]  /*0740*/  LDG.E R23, desc[UR8][R22.64] ;  /* 0x0000000816177981 */ /* 0x000ea2000c1e1900 */
[----:B------:R-:W-:-:S04]  /*0750*/  IMAD.WIDE.U32 R28, R29, 0x4, R14 ;  /* 0x000000041d1c7825 */ /* 0x000fc800078e000e */
[----:B------:R-:W-:Y:S01]  /*0760*/  IMAD.WIDE.U32 R20, R21, 0x4, R12 ;  /* 0x0000000415147825 */ /* 0x000fe200078e000c */
[----:B------:R1:W3:Y:S04]  /*0770*/  LDG.E R16, desc[UR8][R28.64] ;  /* 0x000000081c107981 */ /* 0x0002e8000c1e1900 */
[----:B------:R4:W3:Y:S01]  /*0780*/  LDG.E R17, desc[UR8][R20.64] ;  /* 0x0000000814117981 */ /* 0x0008e2000c1e1900 */
[C---:B0-----:R-:W-:Y:S02]  /*0790*/  IADD3 R25, PT, PT, R9.reuse, 0x3, RZ ;  /* 0x0000000309197810 */ /* 0x041fe40007ffe0ff */
[C---:B-1----:R-:W-:Y:S02]  /*07a0*/  IADD3 R29, PT, PT, R9.reuse, 0x5, RZ ;  /* 0x00000005091d7810 */ /* 0x042fe40007ffe0ff */
[----:B----4-:R-:W-:-:S02]  /*07b0*/  IADD3 R21, PT, PT, R9, 0x4, RZ ;  /* 0x0000000409157810 */ /* 0x010fc40007ffe0ff */
[----:B------:R-:W-:-:S05]  /*07c0*/  IADD3 R27, PT, PT, R9, 0x2, RZ ;  /* 0x00000002091b7810 */ /* 0x000fca0007ffe0ff */
[----:B------:R-:W-:-:S06]  /*07d0*/  IMAD.WIDE.U32 R26, R27, 0x4, R14 ;  /* 0x000000041b1a7825 */ /* 0x000fcc00078e000e */
[----:B------:R0:W4:Y:S02]  /*07e0*/  LDG.E R27, desc[UR8][R26.64] ;  /* 0x000000081a1b7981 */ /* 0x000124000c1e1900 */
[----:B0-----:R-:W-:Y:S01]  /*07f0*/  IADD3 R26, PT, PT, R10, 0x5, RZ ;  /* 0x000000050a1a7810 */ /* 0x001fe20007ffe0ff */
[----:B--2---:R-:W-:Y:S01]  /*0800*/  FADD R19, R24, -R23 ;  /* 0x8000001718137221 */ /* 0x004fe20000000000 */
[----:B------:R-:W-:-:S04]  /*0810*/  IMAD.WIDE.U32 R22, R21, 0x4, R14 ;  /* 0x0000000415167825 */ /* 0x000fc800078e000e */
[----:B------:R-:W-:Y:S01]  /*0820*/  IMAD.WIDE.U32 R20, R29, 0x4, R14 ;  /* 0x000000041d147825 */ /* 0x000fe200078e000e */
[----:B------:R-:W-:-:S03]  /*0830*/  IADD3 R29, PT, PT, R10, 0x2, RZ ;  /* 0x000000020a1d7810 */ /* 0x000fc60007ffe0ff */
[----:B------:R-:W-:Y:S01]  /*0840*/  FFMA R28, R19, R19, R18 ;  /* 0x00000013131c7223 */ /* 0x000fe20000000012 */
[----:B------:R-:W2:Y:S01]  /*0850*/  LDG.E R22, desc[UR8][R22.64] ;  /* 0x0000000816167981 */ /* 0x000ea2000c1e1900 */
[----:B------:R-:W-:-:S04]  /*0860*/  IMAD.WIDE.U32 R24, R25, 0x4, R14 ;  /* 0x0000000419187825 */ /* 0x000fc800078e000e */
[----:B---3--:R-:W-:Y:S01]  /*0870*/  FADD R17, R16, -R17 ;  /* 0x8000001110117221 */ /* 0x008fe20000000000 */
[----:B------:R-:W3:Y:S01]  /*0880*/  LDG.E R20, desc[UR8][R20.64] ;  /* 0x0000000814147981 */ /* 0x000ee2000c1e1900 */
[----:B------:R-:W-:Y:S01]  /*0890*/  IMAD.WIDE.U32 R18, R29, 0x4, R12 ;  /* 0x000000041d127825 */ /* 0x000fe200078e000c */
[C---:B------:R-:W-:Y:S02]  /*08a0*/  IADD3 R29, PT, PT, R10.reuse, 0x3, RZ ;  /* 0x000000030a1d7810 */ /* 0x040fe40007ffe0ff */
[----:B------:R0:W5:Y:S01]  /*08b0*/  LDG.E R24, desc[UR8][R24.64] ;  /* 0x0000000818187981 */ /* 0x000162000c1e1900 */
[----:B------:R-:W-:-:S03]  /*08c0*/  IADD3 R16, PT, PT, R10, 0x4, RZ ;  /* 0x000000040a107810 */ /* 0x000fc60007ffe0ff */
[----:B------:R-:W4:Y:S01]  /*08d0*/  LDG.E R18, desc[UR8][R18.64] ;  /* 0x0000000812127981 */ /* 0x000f22000c1e1900 */
[----:B0-----:R-:W-:Y:S01]  /*08e0*/  FFMA R25, R17, R17, R28 ;  /* 0x0000001111197223 */ /* 0x001fe2000000001c */
[----:B------:R-:W-:-:S04]  /*08f0*/  IMAD.WIDE.U32 R28, R29, 0x4, R12 ;  /* 0x000000041d1c7825 */ /* 0x000fc800078e000c */
[--C-:B------:R-:W-:Y:S01]  /*0900*/  IMAD.WIDE.U32 R16, R16, 0x4, R12.reuse ;  /* 0x0000000410107825 */ /* 0x100fe200078e000c */
[----:B------:R0:W5:Y:S04]  /*0910*/  LDG.E R23, desc[UR8][R28.64] ;  /* 0x000000081c177981 */ /* 0x000168000c1e1900 */
[----:B------:R1:W2:Y:S01]  /*0920*/  LDG.E R21, desc[UR8][R16.64] ;  /* 0x0000000810157981 */ /* 0x0002a2000c1e1900 */
[----:B0-----:R-:W-:Y:S01]  /*0930*/  IMAD.WIDE.U32 R28, R26, 0x4, R12 ;  /* 0x000000041a1c7825 */ /* 0x001fe200078e000c */
[----:B------:R-:W-:-:S04]  /*0940*/  IADD3 R26, PT, PT, R9, 0x6, RZ ;  /* 0x00000006091a7810 */ /* 0x000fc80007ffe0ff */
[----:B------:R0:W3:Y:S01]  /*0950*/  LDG.E R19, desc[UR8][R28.64] ;  /* 0x000000081c137981 */ /* 0x0000e2000c1e1900 */
[----:B-1----:R-:W-:Y:S01]  /*0960*/  IMAD.WIDE.U32 R16, R26, 0x4, R14 ;  /* 0x000000041a107825 */ /* 0x002fe200078e000e */
[----:B------:R-:W-:-:S05]  /*0970*/  IADD3 R26, PT, PT, R9, 0x7, RZ ;  /* 0x00000007091a7810 */ /* 0x000fca0007ffe0ff */
[----:B------:R-:W-:Y:S01]  /*0980*/  IMAD.WIDE.U32 R14, R26, 0x4, R14 ;  /* 0x000000041a0e7825 */ /* 0x000fe200078e000e */
[----:B------:R-:W-:Y:S01]  /*0990*/  IADD3 R26, PT, PT, R10, 0x6, RZ ;  /* 0x000000060a1a7810 */ /* 0x000fe20007ffe0ff */
[----:B------:R-:W3:Y:S04]  /*09a0*/  LDG.E R16, desc[UR8][R16.64] ;  /* 0x0000000810107981 */ /* 0x000ee8000c1e1900 */
[----:B------:R1:W3:Y:S01]  /*09b0*/  LDG.E R14, desc[UR8][R14.64] ;  /* 0x000000080e0e7981 */ /* 0x0002e2000c1e1900 */
[----:B0-----:R-:W-:-:S05]  /*09c0*/  IMAD.WIDE.U32 R28, R26, 0x4, R12 ;  /* 0x000000041a1c7825 */ /* 0x001fca00078e000c */
[----:B------:R-:W3:Y:S01]  /*09d0*/  LDG.E R26, desc[UR8][R28.64] ;  /* 0x000000081c1a7981 */ /* 0x000ee2000c1e1900 */
[----:B-1----:R-:W-:-:S05]  /*09e0*/  IADD3 R15, PT, PT, R10, 0x7, RZ ;  /* 0x000000070a0f7810 */ /* 0x002fca0007ffe0ff */
[----:B------:R-:W-:-:S06]  /*09f0*/  IMAD.WIDE.U32 R12, R15, 0x4, R12 ;  /* 0x000000040f0c7825 */ /* 0x000fcc00078e000c */
[----:B------:R-:W3:Y:S01]  /*0a00*/  LDG.E R13, desc[UR8][R12.64] ;  /* 0x000000080c0d7981 */ /* 0x000ee2000c1e1900 */
[----:B------:R-:W-:-:S04]  /*0a10*/  UIADD3 UR4, UPT, UPT, UR4, 0x8, URZ ;  /* 0x0000000804047890 */ /* 0x000fc8000fffe0ff */
[----:B------:R-:W-:Y:S01]  /*0a20*/  UISETP.NE.AND UP0, UPT, UR4, 0x3, UPT ;  /* 0x000000030400788c */ /* 0x000fe2000bf05270 */
[----:B------:R-:W-:Y:S02]  /*0a30*/  IADD3 R11, PT, PT, R11, 0x8, RZ ;  /* 0x000000080b0b7810 */ /* 0x000fe40007ffe0ff */
[----:B------:R-:W-:Y:S02]  /*0a40*/  IADD3 R9, PT, PT, R9, 0x8, RZ ;  /* 0x0000000809097810 */ /* 0x000fe40007ffe0ff */
[----:B------:R-:W-:Y:S01]  /*0a50*/  IADD3 R10, PT, PT, R10, 0x8, RZ ;  /* 0x000000080a0a7810 */ /* 0x000fe20007ffe0ff */
[----:B----4-:R-:W-:-:S04]  /*0a60*/  FADD R18, R27, -R18 ;  /* 0x800000121b127221 */ /* 0x010fc80000000000 */
[----:B------:R-:W-:Y:S01]  /*0a70*/  FFMA R25, R18, R18, R25 ;  /* 0x0000001212197223 */ /* 0x000fe20000000019 */
[----:B-----5:R-:W-:-:S04]  /*0a80*/  FADD R24, R24, -R23 ;  /* 0x8000001718187221 */ /* 0x020fc80000000000 */
[----:B------:R-:W-:Y:S01]  /*0a90*/  FFMA R25, R24, R24, R25 ;  /* 0x0000001818197223 */ /* 0x000fe20000000019 */
[----:B--2---:R-:W-:-:S04]  /*0aa0*/  FADD R22, R22, -R21 ;  /* 0x8000001516167221 */ /* 0x004fc80000000000 */
[----:B------:R-:W-:Y:S01]  /*0ab0*/  FFMA R25, R22, R22, R25 ;  /* 0x0000001616197223 */ /* 0x000fe20000000019 */
[----:B---3--:R-:W-:-:S04]  /*0ac0*/  FADD R20, R20, -R19 ;  /* 0x8000001314147221 */ /* 0x008fc80000000000 */
[----:B------:R-:W-:Y:S01]  /*0ad0*/  FFMA R25, R20, R20, R25 ;  /* 0x0000001414197223 */ /* 0x000fe20000000019 */
[----:B------:R-:W-:-:S04]  /*0ae0*/  FADD R16, R16, -R26 ;  /* 0x8000001a10107221 */ /* 0x000fc80000000000 */
[----:B------:R-:W-:Y:S01]  /*0af0*/  FFMA R25, R16, R16, R25 ;  /* 0x0000001010197223 */ /* 0x000fe20000000019 */
[----:B------:R-:W-:-:S04]  /*0b00*/  FADD R14, R14, -R13 ;  /* 0x8000000d0e0e7221 */ /* 0x000fc80000000000 */
[----:B------:R-:W-:Y:S01]  /*0b10*/  FFMA R18, R14, R14, R25 ;  /* 0x0000000e0e127223 */ /* 0x000fe20000000019 */
[----:B------:R-:W-:Y:S06]  /*0b20*/  BRA.U UP0, `(.L_x_61) ;  /* 0xfffffff900e87547 */ /* 0x000fec000b83ffff */
[----:B------:R-:W-:-:S07]  /*0b30*/  IADD3 R15, PT, PT, R11, -0x3, RZ ;  /* 0xfffffffd0b0f7810 */ /* 0x000fce0007ffe0ff */
.L_x_60:
[----:B------:R-:W0:Y:S01]  /*0b40*/  LDC R19, c[0x0][0x3a0] ;  /* 0x0000e800ff137b82 */ /* 0x000e220000000800 */
[----:B------:R-:W1:Y:S07]  /*0b50*/  LDCU UR4, c[0x0][0x39c] ;  /* 0x00007380ff0477ac */ /* 0x000e6e0008000800 */
[----:B------:R-:W2:Y:S08]  /*0b60*/  LDC.64 R10, c[0x0][0x380] ;  /* 0x0000e000ff0a7b82 */ /* 0x000eb00000000a00 */
[----:B------:R-:W3:Y:S01]  /*0b70*/  LDC.64 R12, c[0x0][0x388] ;  /* 0x0000e200ff0c7b82 */ /* 0x000ee20000000a00 */
[----:B0-----:R-:W-:-:S02]  /*0b80*/  IMAD R9, R0, R19, R15 ;  /* 0x0000001300097224 */ /* 0x001fc400078e020f */
[----:B------:R-:W-:Y:S02]  /*0b90*/  IMAD R19, R8, R19, R15 ;  /* 0x0000001308137224 */ /* 0x000fe400078e020f */
[----:B--2---:R-:W-:-:S06]  /*0ba0*/  IMAD.WIDE.U32 R14, R9, 0x4, R10 ;  /* 0x00000004090e7825 */ /* 0x004fcc00078e000a */
[----:B------:R-:W2:Y:S01]  /*0bb0*/  LDG.E R14, desc[UR8][R14.64] ;  /* 0x000000080e0e7981 */ /* 0x000ea2000c1e1900 */
[----:B---3--:R-:W-:-:S06]  /*0bc0*/  IMAD.WIDE.U32 R16, R19, 0x4, R12 ;  /* 0x0000000413107825 */ /* 0x008fcc00078e000c */
[----:B------:R-:W2:Y:S01]  /*0bd0*/  LDG.E R17, desc[UR8][R16.64] ;  /* 0x0000000810117981 */ /* 0x000ea2000c1e1900 */
[----:B------:R-:W-:Y:S01]  /*0be0*/  ISETP.NE.AND P0, PT, R4, 0x1, PT ;  /* 0x000000010400780c */ /* 0x000fe20003f05270 */
[----:B--2---:R-:W-:-:S04]  /*0bf0*/  FADD R21, R14, -R17 ;  /* 0x800000110e157221 */ /* 0x004fc80000000000 */
[----:B------:R-:W-:-:S08]  /*0c00*/  FFMA R18, R21, R21, R18 ;  /* 0x0000001515127223 */ /* 0x000fd00000000012 */
[----:B-1----:R-:W-:Y:S05]  /*0c10*/  @!P0 BRA `(.L_x_62) ;  /* 0x0000000000448947 */ /* 0x002fea0003800000 */
[----:B------:R-:W-:Y:S02]  /*0c20*/  ISETP.NE.AND P0, PT, R4, 0x2, PT ;  /* 0x000000020400780c */ /* 0x000fe40003f05270 */
[----:B------:R-:W-:Y:S02]  /*0c30*/  IADD3 R15, PT, PT, R9, 0x1, RZ ;  /* 0x00000001090f7810 */ /* 0x000fe40007ffe0ff */
[----:B------:R-:W-:-:S03]  /*0c40*/  IADD3 R17, PT, PT, R19, 0x1, RZ ;  /* 0x0000000113117810 */ /* 0x000fc60007ffe0ff */
[----:B------:R-:W-:-:S04]  /*0c50*/  IMAD.WIDE.U32 R14, R15, 0x4, R10 ;  /* 0x000000040f0e7825 */ /* 0x000fc800078e000a */
[----:B------:R-:W-:Y:S02]  /*0c60*/  IMAD.WIDE.U32 R16, R17, 0x4, R12 ;  /* 0x0000000411107825 */ /* 0x000fe400078e000c */
[----:B------:R-:W-:Y:S01]  /*0c70*/  @P0 IADD3 R9, PT, PT, R9, 0x2, RZ ;  /* 0x0000000209090810 */ /* 0x000fe20007ffe0ff */
[----:B------:R-:W2:Y:S01]  /*0c80*/  LDG.E R14, desc[UR8][R14.64] ;  /* 0x000000080e0e7981 */ /* 0x000ea2000c1e1900 */
[----:B------:R-:W-:-:S03]  /*0c90*/  @P0 IADD3 R19, PT, PT, R19, 0x2, RZ ;  /* 0x0000000213130810 */ /* 0x000fc60007ffe0ff */
[----:B------:R-:W-:Y:S01]  /*0ca0*/  @P0 IMAD.WIDE.U32 R10, R9, 0x4, R10 ;  /* 0x00000004090a0825 */ /* 0x000fe200078e000a */
[----:B------:R-:W2:Y:S03]  /*0cb0*/  LDG.E R17, desc[UR8][R16.64] ;  /* 0x0000000810117981 */ /* 0x000ea6000c1e1900 */
[----:B------:R-:W-:Y:S02]  /*0cc0*/  @P0 IMAD.WIDE.U32 R12, R19, 0x4, R12 ;  /* 0x00000004130c0825 */ /* 0x000fe400078e000c */
[----:B------:R-:W3:Y:S04]  /*0cd0*/  @P0 LDG.E R10, desc[UR8][R10.64] ;  /* 0x000000080a0a0981 */ /* 0x000ee8000c1e1900 */
[----:B------:R-:W3:Y:S01]  /*0ce0*/  @P0 LDG.E R13, desc[UR8][R12.64] ;  /* 0x000000080c0d0981 */ /* 0x000ee2000c1e1900 */
[----:B--2---:R-:W-:-:S04]  /*0cf0*/  FADD R9, R14, -R17 ;  /* 0x800000110e097221 */ /* 0x004fc80000000000 */
[----:B------:R-:W-:Y:S01]  /*0d00*/  FFMA R18, R9, R9, R18 ;  /* 0x0000000909127223 */ /* 0x000fe20000000012 */
[----:B---3--:R-:W-:-:S04]  /*0d10*/  @P0 FADD R9, R10, -R13 ;  /* 0x8000000d0a090221 */ /* 0x008fc80000000000 */
[----:B------:R-:W-:-:S07]  /*0d20*/  @P0 FFMA R18, R9, R9, R18 ;  /* 0x0000000909120223 */ /* 0x000fce0000000012 */
.L_x_62:
[----:B------:R-:W-:Y:S02]  /*0d30*/  IADD3 R9, PT, PT, R8, 0x1, RZ ;  /* 0x0000000108097810 */ /* 0x000fe40007ffe0ff */
[CC--:B------:R-:W-:Y:S02]  /*0d40*/  FSETP.GEU.AND P0, PT, R18.reuse, R7.reuse, PT ;  /* 0x000000071200720b */ /* 0x0c0fe40003f0e000 */
[----:B------:R-:W-:Y:S02]  /*0d50*/  ISETP.NE.AND P1, PT, R9, UR4, PT ;  /* 0x0000000409007c0c */ /* 0x000fe4000bf25270 */
[----:B------:R-:W-:Y:S02]  /*0d60*/  FSEL R7, R18, R7, !P0 ;  /* 0x0000000712077208 */ /* 0x000fe40004000000 */
[----:B------:R-:W-:-:S09]  /*0d70*/  SEL R2, R8, R2, !P0 ;  /* 0x0000000208027207 */ /* 0x000fd20004000000 */
[----:B------:R-:W-:Y:S05]  /*0d80*/  @!P1 BRA `(.L_x_51) ;  /* 0x0000002800f89947 */ /* 0x000fea0003800000 */
[----:B------:R-:W-:Y:S01]  /*0d90*/  MOV R8, R9 ;  /* 0x0000000900087202 */ /* 0x000fe20000000f00 */
[----:B------:R-:W-:Y:S06]  /*0da0*/  BRA `(.L_x_63) ;  /* 0xfffffff800207947 */ /* 0x000fec000383ffff */
.L_x_52:
[----:B------:R-:W-:-:S13]  /*0db0*/  ISETP.NE.AND P0, PT, R3, R2, PT ;  /* 0x000000020300720c */ /* 0x000fda0003f05270 */
[----:B------:R-:W-:Y:S05]  /*0dc0*/  @P0 BRA `(.L_x_64) ;  /* 0x0000001000400947 */ /* 0x000fea0003800000 */
[----:B------:R-:W-:Y:S01]  /*0dd0*/  SHF.R.U32.HI R6, RZ, 0x2, R2 ;  /* 0x00000002ff067819 */ /* 0x000fe20000011602 */
[----:B------:R-:W-:Y:S01]  /*0de0*/  HFMA2 R7, -RZ, RZ, 0, 0 ;  /* 0x00000000ff077431 */ /* 0x000fe200000001ff */
[----:B------:R-:W-:Y:S02]  /*0df0*/  MOV R5, 0x7f7fffff ;  /* 0x7f7fffff00057802 */ /* 0x000fe40000000f00 */
[C---:B------:R-:W-:Y:S02]  /*0e00*/  IADD3 R3, PT, PT, R6.reuse, -0x1, RZ ;  /* 0xffffffff06037810 */ /* 0x040fe40007ffe0ff */
[----:B------:R-:W-:Y:S02]  /*0e10*/  LOP3.LUT R6, R6, 0x3ffffffc, RZ, 0xc0, !PT ;  /* 0x3ffffffc06067812 */ /* 0x000fe400078ec0ff */
[----:B------:R-:W-:Y:S02]  /*0e20*/  ISETP.GE.U32.AND P0, PT, R3, 0x3, PT ;  /* 0x000000030300780c */ /* 0x000fe40003f06070 */
[----:B------:R-:W-:-:S02]  /*0e30*/  LOP3.LUT R3, R2, 0xc, RZ, 0xc0, !PT ;  /* 0x0000000c02037812 */ /* 0x000fc400078ec0ff */
[----:B------:R-:W-:-:S09]  /*0e40*/  MOV R2, RZ ;  /* 0x000000ff00027202 */ /* 0x000fd20000000f00 */
.L_x_69:
[----:B------:R-:W0:Y:S01]  /*0e50*/  LDCU UR4, c[0x0][0x3a0] ;  /* 0x00007400ff0477ac */ /* 0x000e220008000800 */
[----:B------:R-:W-:Y:S01]  /*0e60*/  CS2R R10, SRZ ;  /* 0x00000000000a7805 */ /* 0x000fe2000001ff00 */
[----:B0-----:R-:W-:Y:S01]  /*0e70*/  IMAD R8, R7, UR4, RZ ;  /* 0x0000000407087c24 */ /* 0x001fe2000f8e02ff */
[----:B------:R-:W-:Y:S06]  /*0e80*/  @!P0 BRA `(.L_x_65) ;  /* 0x0000000800348947 */ /* 0x000fec0003800000 */
[----:B------:R-:W-:Y:S01]  /*0e90*/  HFMA2 R10, -RZ, RZ, 0, 0 ;  /* 0x00000000ff0a7431 */ /* 0x000fe200000001ff */
[----:B------:R-:W-:-:S07]  /*0ea0*/  MOV R9, RZ ;  /* 0x000000ff00097202 */ /* 0x000fce0000000f00 */
.L_x_66:
[----:B------:R-:W0:Y:S01]  /*0eb0*/  LDC.64 R14, c[0x0][0x380] ;  /* 0x0000e000ff0e7b82 */ /* 0x000e220000000a00 */
[----:B------:R-:W-:-:S05]  /*0ec0*/  SHF.L.U32 R21, R9, 0x2, RZ ;  /* 0x0000000209157819 */ /* 0x000fca00000006ff */
[--C-:B------:R-:W-:Y:S02]  /*0ed0*/  IMAD R17, R0, UR4, R21.reuse ;  /* 0x0000000400117c24 */ /* 0x100fe4000f8e0215 */
[----:B------:R-:W1:Y:S01]  /*0ee0*/  LDC.64 R12, c[0x0][0x388] ;  /* 0x0000e200ff0c7b82 */ /* 0x000e620000000a00 */
[----:B------:R-:W-:Y:S02]  /*0ef0*/  IMAD R21, R7, UR4, R21 ;  /* 0x0000000407157c24 */ /* 0x000fe4000f8e0215 */
[----:B------:R-:W-:-:S03]  /*0f00*/  IADD3 R23, PT, PT, R17, 0x1, RZ ;  /* 0x0000000111177810 */ /* 0x000fc60007ffe0ff */
[----:B------:R-:W-:Y:S02]  /*0f10*/  IADD3 R19, PT, PT, R21, 0x1, RZ ;  /* 0x0000000115137810 */ /* 0x000fe40007ffe0ff */
[----:B------:R-:W-:Y:S01]  /*0f20*/  IADD3 R29, PT, PT, R17, 0x2, RZ ;  /* 0x00000002111d7810 */ /* 0x000fe20007ffe0ff */
[----:B0-----:R-:W-:-:S04]  /*0f30*/  IMAD.WIDE.U32 R22, R23, 0x4, R14 ;  /* 0x0000000417167825 */ /* 0x001fc800078e000e */
[----:B------:R-:W-:Y:S02]  /*0f40*/  IMAD.WIDE.U32 R26, R17, 0x4, R14 ;  /* 0x00000004111a7825 */ /* 0x000fe400078e000e */
[----:B------:R-:W2:Y:S02]  /*0f50*/  LDG.E R22, desc[UR8][R22.64] ;  /* 0x0000000816167981 */ /* 0x000ea4000c1e1900 */
[--C-:B-1----:R-:W-:Y:S01]  /*0f60*/  IMAD.WIDE.U32 R18, R19, 0x4, R12.reuse ;  /* 0x0000000413127825 */ /* 0x102fe200078e000c */
[C---:B------:R-:W-:Y:S01]  /*0f70*/  IADD3 R16, PT, PT, R21.reuse, 0x2, RZ ;  /* 0x0000000215107810 */ /* 0x040fe20007ffe0ff */
[----:B------:R-:W3:Y:S02]  /*0f80*/  LDG.E R26, desc[UR8][R26.64] ;  /* 0x000000081a1a7981 */ /* 0x000ee4000c1e1900 */
[----:B------:R-:W-:Y:S02]  /*0f90*/  IMAD.WIDE.U32 R24, R21, 0x4, R12 ;  /* 0x0000000415187825 */ /* 0x000fe400078e000c */
[----:B------:R-:W2:Y:S02]  /*0fa0*/  LDG.E R19, desc[UR8][R18.64] ;  /* 0x0000000812137981 */ /* 0x000ea4000c1e1900 */
[----:B------:R-:W-:-:S02]  /*0fb0*/  IMAD.WIDE.U32 R28, R29, 0x4, R14 ;  /* 0x000000041d1c7825 */ /* 0x000fc400078e000e */
[----:B------:R0:W3:Y:S04]  /*0fc0*/  LDG.E R11, desc[UR8][R24.64] ;  /* 0x00000008180b7981 */ /* 0x0000e8000c1e1900 */
[----:B------:R1:W4:Y:S01]  /*0fd0*/  LDG.E R28, desc[UR8][R28.64] ;  /* 0x000000081c1c7981 */ /* 0x000322000c1e1900 */
[----:B0-----:R-:W-:-:S05]  /*0fe0*/  IMAD.WIDE.U32 R24, R16, 0x4, R12 ;  /* 0x0000000410187825 */ /* 0x001fca00078e000c */
[----:B------:R3:W4:Y:S01]  /*0ff0*/  LDG.E R16, desc[UR8][R24.64] ;  /* 0x0000000818107981 */ /* 0x000722000c1e1900 */
[C---:B-1----:R-:W-:Y:S02]  /*1000*/  IADD3 R29, PT, PT, R17.reuse, 0x4, RZ ;  /* 0x00000004111d7810 */ /* 0x042fe40007ffe0ff */
[----:B------:R-:W-:Y:S02]  /*1010*/  IADD3 R23, PT, PT, R17, 0x3, RZ ;  /* 0x0000000311177810 */ /* 0x000fe40007ffe0ff */
[----:B------:R-:W-:Y:S01]  /*1020*/  IADD3 R27, PT, PT, R21, 0x3, RZ ;  /* 0x00000003151b7810 */ /* 0x000fe20007ffe0ff */
[----:B--2---:R-:W-:Y:S01]  /*1030*/  FADD R20, R22, -R19 ;  /* 0x8000001316147221 */ /* 0x004fe20000000000 */
[----:B------:R-:W-:-:S04]  /*1040*/  IMAD.WIDE.U32 R18, R29, 0x4, R14 ;  /* 0x000000041d127825 */ /* 0x000fc800078e000e */
[----:B---3--:R-:W-:Y:S01]  /*1050*/  FADD R25, R26, -R11 ;  /* 0x8000000b1a197221 */ /* 0x008fe20000000000 */
[----:B------:R-:W-:Y:S01]  /*1060*/  IMAD.WIDE.U32 R22, R23, 0x4, R14 ;  /* 0x0000000417167825 */ /* 0x000fe200078e000e */
[----:B------:R0:W2:Y:S03]  /*1070*/  LDG.E R11, desc[UR8][R18.64] ;  /* 0x00000008120b7981 */ /* 0x0000a6000c1e1900 */
[----:B------:R-:W-:Y:S01]  /*1080*/  FMUL R24, R20, R20 ;  /* 0x0000001414187220 */ /* 0x000fe20000400000 */
[----:B------:R-:W-:Y:S01]  /*1090*/  IMAD.WIDE.U32 R26, R27, 0x4, R12 ;  /* 0x000000041b1a7825 */ /* 0x000fe200078e000c */
[----:B------:R-:W3:Y:S03]  /*10a0*/  LDG.E R29, desc[UR8][R22.64] ;  /* 0x00000008161d7981 */ /* 0x000ee6000c1e1900 */
[----:B------:R-:W-:Y:S01]  /*10b0*/  FFMA R25, R25, R25, R24 ;  /* 0x0000001919197223 */ /* 0x000fe20000000018 */
[----:B------:R1:W3:Y:S01]  /*10c0*/  LDG.E R20, desc[UR8][R26.64] ;  /* 0x000000081a147981 */ /* 0x0002e2000c1e1900 */
[----:B0-----:R-:W-:Y:S01]  /*10d0*/  IADD3 R19, PT, PT, R17, 0x5, RZ ;  /* 0x0000000511137810 */ /* 0x001fe20007ffe0ff */
[----:B----4-:R-:W-:-:S04]  /*10e0*/  FADD R24, R28, -R16 ;  /* 0x800000101c187221 */ /* 0x010fc80000000000 */
[----:B------:R-:W-:Y:S01]  /*10f0*/  IMAD.WIDE.U32 R18, R19, 0x4, R14 ;  /* 0x0000000413127825 */ /* 0x000fe200078e000e */
[C---:B------:R-:W-:Y:S02]  /*1100*/  IADD3 R28, PT, PT, R21.reuse, 0x4, RZ ;  /* 0x00000004151c7810 */ /* 0x040fe40007ffe0ff */
[----:B-1----:R-:W-:Y:S02]  /*1110*/  IADD3 R27, PT, PT, R21, 0x5, RZ ;  /* 0x00000005151b7810 */ /* 0x002fe40007ffe0ff */
[----:B------:R0:W4:Y:S01]  /*1120*/  LDG.E R16, desc[UR8][R18.64] ;  /* 0x0000000812107981 */ /* 0x000122000c1e1900 */
[----:B------:R-:W-:-:S04]  /*1130*/  IMAD.WIDE.U32 R22, R28, 0x4, R12 ;  /* 0x000000041c167825 */ /* 0x000fc800078e000c */
[----:B------:R-:W-:Y:S01]  /*1140*/  FFMA R28, R24, R24, R25 ;  /* 0x00000018181c7223 */ /* 0x000fe20000000019 */
[----:B------:R-:W-:Y:S01]  /*1150*/  IADD3 R25, PT, PT, R21, 0x6, RZ ;  /* 0x0000000615197810 */ /* 0x000fe20007ffe0ff */
[----:B------:R1:W2:Y:S01]  /*1160*/  LDG.E R22, desc[UR8][R22.64] ;  /* 0x0000000816167981 */ /* 0x0002a2000c1e1900 */
[----:B0-----:R-:W-:Y:S01]  /*1170*/  IMAD.WIDE.U32 R18, R27, 0x4, R12 ;  /* 0x000000041b127825 */ /* 0x001fe200078e000c */
[----:B------:R-:W-:-:S05]  /*1180*/  IADD3 R27, PT, PT, R17, 0x6, RZ ;  /* 0x00000006111b7810 */ /* 0x000fca0007ffe0ff */
[----:B------:R0:W4:Y:S01]  /*1190*/  LDG.E R19, desc[UR8][R18.64] ;  /* 0x0000000812137981 */ /* 0x000122000c1e1900 */
[----:B------:R-:W-:-:S04]  /*11a0*/  IMAD.WIDE.U32 R26, R27, 0x4, R14 ;  /* 0x000000041b1a7825 */ /* 0x000fc800078e000e */
[----:B------:R-:W-:Y:S02]  /*11b0*/  IMAD.WIDE.U32 R24, R25, 0x4, R12 ;  /* 0x0000000419187825 */ /* 0x000fe400078e000c */
[----:B------:R5:W4:Y:S04]  /*11c0*/  LDG.E R26, desc[UR8][R26.64] ;  /* 0x000000081a1a7981 */ /* 0x000b28000c1e1900 */
[----:B------:R-:W4:Y:S01]  /*11d0*/  LDG.E R25, desc[UR8][R24.64] ;  /* 0x0000000818197981 */ /* 0x000f22000c1e1900 */
[C---:B-1----:R-:W-:Y:S02]  /*11e0*/  IADD3 R23, PT, PT, R17.reuse, 0x7, RZ ;  /* 0x0000000711177810 */ /* 0x042fe40007ffe0ff */
[----:B0-----:R-:W-:Y:S02]  /*11f0*/  IADD3 R18, PT, PT, R17, 0x8, RZ ;  /* 0x0000000811127810 */ /* 0x001fe40007ffe0ff */
[----:B-----5:R-:W-:Y:S01]  /*1200*/  IADD3 R27, PT, PT, R21, 0x7, RZ ;  /* 0x00000007151b7810 */ /* 0x020fe20007ffe0ff */
[----:B---3--:R-:W-:-:S04]  /*1210*/  FADD R29, R29, -R20 ;  /* 0x800000141d1d7221 */ /* 0x008fc80000000000 */
[----:B------:R-:W-:-:S04]  /*1220*/  FFMA R29, R29, R29, R28 ;  /* 0x0000001d1d1d7223 */ /* 0x000fc8000000001c */
[----:B------:R-:W-:Y:S01]  /*1230*/  FADD R10, R29, R10 ;  /* 0x0000000a1d0a7221 */ /* 0x000fe20000000000 */
[----:B------:R-:W-:Y:S01]  /*1240*/  IMAD.WIDE.U32 R28, R23, 0x4, R14 ;  /* 0x00000004171c7825 */ /* 0x000fe200078e000e */
[----:B------:R-:W-:-:S03]  /*1250*/  IADD3 R23, PT, PT, R17, 0x9, RZ ;  /* 0x0000000911177810 */ /* 0x000fc60007ffe0ff */
[----:B--2---:R-:W-:Y:S02]  /*1260*/  FADD R22, R11, -R22 ;  /* 0x800000160b167221 */ /* 0x004fe40000000000 */
[----:B------:R0:W2:Y:S01]  /*1270*/  LDG.E R11, desc[UR8][R28.64] ;  /* 0x000000081c0b7981 */ /* 0x0000a2000c1e1900 */
[----:B----4-:R-:W-:Y:S01]  /*1280*/  FADD R16, R16, -R19 ;  /* 0x8000001310107221 */ /* 0x010fe20000000000 */
[----:B------:R-:W-:-:S04]  /*1290*/  IMAD.WIDE.U32 R18, R18, 0x4, R14 ;  /* 0x0000000412127825 */ /* 0x000fc800078e000e */
[----:B0-----:R-:W-:-:S04]  /*12a0*/  IMAD.WIDE.U32 R28, R23, 0x4, R14 ;  /* 0x00000004171c7825 */ /* 0x001fc800078e000e */
[----:B------:R-:W-:Y:S01]  /*12b0*/  FMUL R23, R16, R16 ;  /* 0x0000001010177220 */ /* 0x000fe20000400000 */
[----:B------:R0:W3:Y:S03]  /*12c0*/  LDG.E R20, desc[UR8][R18.64] ;  /* 0x0000000812147981 */ /* 0x0000e6000c1e1900 */
[----:B------:R-:W-:Y:S01]  /*12d0*/  FFMA R24, R22, R22, R23 ;  /* 0x0000001616187223 */ /* 0x000fe20000000017 */
[----:B------:R-:W-:Y:S01]  /*12e0*/  FADD R25, R26, -R25 ;  /* 0x800000191a197221 */ /* 0x000fe20000000000 */
[----:B------:R-:W-:Y:S01]  /*12f0*/  IADD3 R23, PT, PT, R21, 0x8, RZ ;  /* 0x0000000815177810 */ /* 0x000fe20007ffe0ff */
[--C-:B------:R-:W-:Y:S01]  /*1300*/  IMAD.WIDE.U32 R26, R27, 0x4, R12.reuse ;  /* 0x000000041b1a7825 */ /* 0x100fe200078e000c */
[----:B------:R1:W4:Y:S01]  /*1310*/  LDG.E R28, desc[UR8][R28.64] ;  /* 0x000000081c1c7981 */ /* 0x000322000c1e1900 */
[----:B0-----:R-:W-:Y:S02]  /*1320*/  IADD3 R19, PT, PT, R21, 0x9, RZ ;  /* 0x0000000915137810 */ /* 0x001fe40007ffe0ff */
[--C-:B------:R-:W-:Y:S01]  /*1330*/  IMAD.WIDE.U32 R22, R23, 0x4, R12.reuse ;  /* 0x0000000417167825 */ /* 0x100fe200078e000c */
[----:B------:R0:W2:Y:S03]  /*1340*/  LDG.E R16, desc[UR8][R26.64] ;  /* 0x000000081a107981 */ /* 0x0000a6000c1e1900 */
[----:B------:R-:W-:-:S02]  /*1350*/  IMAD.WIDE.U32 R18, R19, 0x4, R12 ;  /* 0x0000000413127825 */ /* 0x000fc400078e000c */
[----:B------:R-:W3:Y:S01]  /*1360*/  LDG.E R23, desc[UR8][R22.64] ;  /* 0x0000000816177981 */ /* 0x000ee2000c1e1900 */
[----:B-1----:R-:W-:-:S03]  /*1370*/  IADD3 R29, PT, PT, R17, 0xc, RZ ;  /* 0x0000000c111d7810 */ /* 0x002fc60007ffe0ff */
[----:B------:R1:W4:Y:S01]  /*1380*/  LDG.E R19, desc[UR8][R18.64] ;  /* 0x0000000812137981 */ /* 0x000322000c1e1900 */
[----:B0-----:R-:W-:-:S05]  /*1390*/  IADD3 R27, PT, PT, R21, 0xc, RZ ;  /* 0x0000000c151b7810 */ /* 0x001fca0007ffe0ff */
[----:B------:R-:W-:-:S04]  /*13a0*/  IMAD.WIDE.U32 R26, R27, 0x4, R12 ;  /* 0x000000041b1a7825 */ /* 0x000fc800078e000c */
[----:B-1----:R-:W-:Y:S01]  /*13b0*/  FFMA R18, R25, R25, R24 ;  /* 0x0000001919127223 */ /* 0x002fe20000000018 */
[----:B------:R-:W-:Y:S01]  /*13c0*/  IMAD.WIDE.U32 R24, R29, 0x4, R14 ;  /* 0x000000041d187825 */ /* 0x000fe200078e000e */
[----:B------:R-:W5:Y:S04]  /*13d0*/  LDG.E R26, desc[UR8][R26.64] ;  /* 0x000000081a1a7981 */ /* 0x000f68000c1e1900 */
[----:B------:R0:W5:Y:S01]  /*13e0*/  LDG.E R29, desc[UR8][R24.64] ;  /* 0x00000008181d7981 */ /* 0x000162000c1e1900 */
[----:B--2---:R-:W-:Y:S01]  /*13f0*/  FADD R16, R11, -R16 ;  /* 0x800000100b107221 */ /* 0x004fe20000000000 */
[----:B------:R-:W-:Y:S01]  /*1400*/  IADD3 R11, PT, PT, R17, 0xa, RZ ;  /* 0x0000000a110b7810 */ /* 0x000fe20007ffe0ff */
[----:B---3--:R-:W-:-:S04]  /*1410*/  FADD R20, R20, -R23 ;  /* 0x8000001714147221 */ /* 0x008fc80000000000 */
[----:B------:R-:W-:-:S04]  /*1420*/  IMAD.WIDE.U32 R22, R11, 0x4, R14 ;  /* 0x000000040b167825 */ /* 0x000fc800078e000e */
[----:B----4-:R-:W-:Y:S01]  /*1430*/  FADD R19, R28, -R19 ;  /* 0x800000131c137221 */ /* 0x010fe20000000000 */
[----:B------:R-:W-:Y:S01]  /*1440*/  IADD3 R28, PT, PT, R17, 0xb, RZ ;  /* 0x0000000b111c7810 */ /* 0x000fe20007ffe0ff */
[----:B------:R1:W2:Y:S02]  /*1450*/  LDG.E R11, desc[UR8][R22.64] ;  /* 0x00000008160b7981 */ /* 0x0002a4000c1e1900 */
[----:B------:R-:W-:Y:S02]  /*1460*/  FMUL R19, R19, R19 ;  /* 0x0000001313137220 */ /* 0x000fe40000400000 */
[----:B0-----:R-:W-:-:S04]  /*1470*/  IMAD.WIDE.U32 R24, R28, 0x4, R14 ;  /* 0x000000041c187825 */ /* 0x001fc800078e000e */
[----:B-1----:R-:W-:Y:S01]  /*1480*/  FFMA R22, R20, R20, R19 ;  /* 0x0000001414167223 */ /* 0x002fe20000000013 */
[----:B------:R-:W-:Y:S01]  /*1490*/  IADD3 R19, PT, PT, R17, 0xd, RZ ;  /* 0x0000000d11137810 */ /* 0x000fe20007ffe0ff */
[----:B------:R5:W3:Y:S01]  /*14a0*/  LDG.E R24, desc[UR8][R24.64] ;  /* 0x0000000818187981 */ /* 0x000ae2000c1e1900 */
[----:B------:R-:W-:Y:S01]  /*14b0*/  FFMA R23, R16, R16, R18 ;  /* 0x0000001010177223 */ /* 0x000fe20000000012 */
[----:B-----5:R-:W-:Y:S02]  /*14c0*/  FADD R25, R29, -R26 ;  /* 0x8000001a1d197221 */ /* 0x020fe40000000000 */
[----:B------:R-:W-:Y:S01]  /*14d0*/  IMAD.WIDE.U32 R28, R19, 0x4, R14 ;  /* 0x00000004131c7825 */ /* 0x000fe200078e000e */
[----:B------:R-:W-:-:S04]  /*14e0*/  IADD3 R19, PT, PT, R21, 0xb, RZ ;  /* 0x0000000b15137810 */ /* 0x000fc80007ffe0ff */
[----:B------:R0:W4:Y:S02]  /*14f0*/  LDG.E R16, desc[UR8][R28.64] ;  /* 0x000000081c107981 */ /* 0x000124000c1e1900 */
[----:B0-----:R-:W-:Y:S01]  /*1500*/  IMAD.WIDE.U32 R28, R19, 0x4, R12 ;  /* 0x00000004131c7825 */ /* 0x001fe200078e000c */
[----:B------:R-:W-:-:S05]  /*1510*/  IADD3 R19, PT, PT, R21, 0xd, RZ ;  /* 0x0000000d15137810 */ /* 0x000fca0007ffe0ff */
[----:B------:R-:W-:-:S06]  /*1520*/  IMAD.WIDE.U32 R18, R19, 0x4, R12 ;  /* 0x0000000413127825 */ /* 0x000fcc00078e000c */
[----:B------:R-:W4:Y:S01]  /*1530*/  LDG.E R19, desc[UR8][R18.64] ;  /* 0x0000000812137981 */ /* 0x000f22000c1e1900 */
[----:B------:R-:W-:Y:S02]  /*1540*/  IADD3 R20, PT, PT, R17, 0xf, RZ ;  /* 0x0000000f11147810 */ /* 0x000fe40007ffe0ff */
[----:B------:R-:W-:-:S05]  /*1550*/  IADD3 R27, PT, PT, R21, 0xa, RZ ;  /* 0x0000000a151b7810 */ /* 0x000fca0007ffe0ff */
[----:B------:R-:W-:-:S06]  /*1560*/  IMAD.WIDE.U32 R26, R27, 0x4, R12 ;  /* 0x000000041b1a7825 */ /* 0x000fcc00078e000c */
[----:B------:R-:W2:Y:S04]  /*1570*/  LDG.E R26, desc[UR8][R26.64] ;  /* 0x000000081a1a7981 */ /* 0x000ea8000c1e1900 */
[----:B------:R-:W3:Y:S01]  /*1580*/  LDG.E R27, desc[UR8][R28.64] ;  /* 0x000000081c1b7981 */ /* 0x000ee2000c1e1900 */
[----:B----4-:R-:W-:Y:S01]  /*1590*/  FADD R18, R16, -R19 ;  /* 0x8000001310127221 */ /* 0x010fe20000000000 */
[----:B------:R-:W-:-:S05]  /*15a0*/  IADD3 R16, PT, PT, R17, 0xe, RZ ;  /* 0x0000000e11107810 */ /* 0x000fca0007ffe0ff */
[----:B------:R-:W-:-:S04]  /*15b0*/  IMAD.WIDE.U32 R16, R16, 0x4, R14 ;  /* 0x0000000410107825 */ /* 0x000fc800078e000e */
[----:B------:R-:W-:Y:S01]  /*15c0*/  IMAD.WIDE.U32 R14, R20, 0x4, R14 ;  /* 0x00000004140e7825 */ /* 0x000fe200078e000e */
[C---:B------:R-:W-:Y:S01]  /*15d0*/  IADD3 R20, PT, PT, R21.reuse, 0xe, RZ ;  /* 0x0000000e15147810 */ /* 0x040fe20007ffe0ff */
[----:B------:R0:W4:Y:S04]  /*15e0*/  LDG.E R16, desc[UR8][R16.64] ;  /* 0x0000000810107981 */ /* 0x000128000c1e1900 */
[----:B------:R-:W5:Y:S01]  /*15f0*/  LDG.E R14, desc[UR8][R14.64] ;  /* 0x000000080e0e7981 */ /* 0x000f62000c1e1900 */
[----:B0-----:R-:W-:Y:S01]  /*1600*/  IADD3 R17, PT, PT, R21, 0xf, RZ ;  /* 0x0000000f15117810 */ /* 0x001fe20007ffe0ff */
[----:B------:R-:W-:-:S04]  /*1610*/  IMAD.WIDE.U32 R20, R20, 0x4, R12 ;  /* 0x0000000414147825 */ /* 0x000fc800078e000c */
[----:B------:R-:W-:Y:S02]  /*1620*/  IMAD.WIDE.U32 R12, R17, 0x4, R12 ;  /* 0x00000004110c7825 */ /* 0x000fe400078e000c */
[----:B------:R-:W4:Y:S04]  /*1630*/  LDG.E R21, desc[UR8][R20.64] ;  /* 0x0000000814157981 */ /* 0x000f28000c1e1900 */
[----:B------:R-:W5:Y:S01]  /*1640*/  LDG.E R13, desc[UR8][R12.64] ;  /* 0x000000080c0d7981 */ /* 0x000f62000c1e1900 */
[----:B------:R-:W-:Y:S01]  /*1650*/  IADD3 R9, PT, PT, R9, 0x4, RZ ;  /* 0x0000000409097810 */ /* 0x000fe20007ffe0ff */
[----:B------:R-:W-:Y:S01]  /*1660*/  FMUL R18, R18, R18 ;  /* 0x0000001212127220 */ /* 0x000fe20000400000 */
[----:B--2---:R-:W-:Y:S02]  /*1670*/  FADD R11, R11, -R26 ;  /* 0x8000001a0b0b7221 */ /* 0x004fe40000000000 */
[----:B------:R-:W-:Y:S01]  /*1680*/  ISETP.NE.AND P1, PT, R9, R6, PT ;  /* 0x000000060900720c */ /* 0x000fe20003f25270 */
[----:B------:R-:W-:Y:S01]  /*1690*/  FFMA R25, R25, R25, R18 ;  /* 0x0000001919197223 */ /* 0x000fe20000000012 */
[----:B------:R-:W-:Y:S01]  /*16a0*/  FFMA R11, R11, R11, R22 ;  /* 0x0000000b0b0b7223 */ /* 0x000fe20000000016 */
[----:B---3--:R-:W-:Y:S01]  /*16b0*/  FADD R24, R24, -R27 ;  /* 0x8000001b18187221 */ /* 0x008fe20000000000 */
[----:B------:R-:W-:-:S03]  /*16c0*/  FADD R10, R10, R23 ;  /* 0x000000170a0a7221 */ /* 0x000fc60000000000 */
[----:B------:R-:W-:-:S04]  /*16d0*/  FFMA R11, R24, R24, R11 ;  /* 0x00000018180b7223 */ /* 0x000fc8000000000b */
[----:B------:R-:W-:Y:S01]  /*16e0*/  FADD R10, R10, R11 ;  /* 0x0000000b0a0a7221 */ /* 0x000fe20000000000 */
[----:B----4-:R-:W-:-:S04]  /*16f0*/  FADD R16, R16, -R21 ;  /* 0x8000001510107221 */ /* 0x010fc80000000000 */
[----:B------:R-:W-:Y:S01]  /*1700*/  FFMA R25, R16, R16, R25 ;  /* 0x0000001010197223 */ /* 0x000fe20000000019 */
[----:B-----5:R-:W-:-:S04]  /*1710*/  FADD R14, R14, -R13 ;  /* 0x8000000d0e0e7221 */ /* 0x020fc80000000000 */
[----:B------:R-:W-:-:S04]  /*1720*/  FFMA R25, R14, R14, R25 ;  /* 0x0000000e0e197223 */ /* 0x000fc80000000019 */
[----:B------:R-:W-:Y:S01]  /*1730*/  FADD R10, R10, R25 ;  /* 0x000000190a0a7221 */ /* 0x000fe20000000000 */
[----:B------:R-:W-:Y:S06]  /*1740*/  @P1 BRA `(.L_x_66) ;  /* 0xfffffff400d81947 */ /* 0x000fec000383ffff */
[----:B------:R-:W-:-:S07]  /*1750*/  MOV R11, R6 ;  /* 0x00000006000b7202 */ /* 0x000fce0000000f00 */
.L_x_65:
[----:B------:R-:W-:-:S13]  /*1760*/  ISETP.NE.AND P1, PT, R3, RZ, PT ;  /* 0x000000ff0300720c */ /* 0x000fda0003f25270 */
[----:B------:R-:W-:Y:S05]  /*1770*/  @!P1 BRA `(.L_x_67) ;  /* 0x0000000400b09947 */ /* 0x000fea0003800000 */
[----:B------:R-:W-:Y:S01]  /*1780*/  ISETP.NE.AND P1, PT, R3, 0x4, PT ;  /* 0x000000040300780c */ /* 0x000fe20003f25270 */
[----:B------:R-:W-:-:S12]  /*1790*/  ULOP3.LUT UP0, URZ, UR4, 0x4, URZ, 0xc0, !UPT ;  /* 0x0000000404ff7892 */ /* 0x000fd8000f80c0ff */
[----:B------:R-:W-:Y:S05]  /*17a0*/  @!P1 BRA `(.L_x_68) ;  /* 0x0000000400149947 */ /* 0x000fea0003800000 */
[----:B------:R-:W0:Y:S01]  /*17b0*/  LDC.64 R16, c[0x0][0x380] ;  /* 0x0000e000ff107b82 */ /* 0x000e220000000a00 */
[C---:B------:R-:W-:Y:S02]  /*17c0*/  LEA R27, R11.reuse, R4, 0x2 ;  /* 0x000000040b1b7211 */ /* 0x040fe400078e10ff */
[----:B------:R-:W-:Y:S02]  /*17d0*/  LEA R19, R11, R8, 0x2 ;  /* 0x000000080b137211 */ /* 0x000fe400078e10ff */
[----:B------:R-:W-:Y:S02]  /*17e0*/  IADD3 R21, PT, PT, R27, 0x1, RZ ;  /* 0x000000011b157810 */ /* 0x000fe40007ffe0ff */
[----:B------:R-:W-:Y:S01]  /*17f0*/  IADD3 R29, PT, PT, R19, 0x1, RZ ;  /* 0x00000001131d7810 */ /* 0x000fe20007ffe0ff */
[----:B------:R-:W1:Y:S01]  /*1800*/  LDC.64 R12, c[0x0][0x388] ;  /* 0x0000e200ff0c7b82 */ /* 0x000e620000000a00 */
[----:B------:R-:W-:Y:S02]  /*1810*/  IADD3 R23, PT, PT, R27, 0x4, RZ ;  /* 0x000000041b177810 */ /* 0x000fe40007ffe0ff */
[----:B------:R-:W-:Y:S01]  /*1820*/  IADD3 R26, PT, PT, R19, 0x4, RZ ;  /* 0x00000004131a7810 */ /* 0x000fe20007ffe0ff */
[----:B0-----:R-:W-:-:S04]  /*1830*/  IMAD.WIDE.U32 R14, R27, 0x4, R16 ;  /* 0x000000041b0e7825 */ /* 0x001fc800078e0010 */
[----:B------:R-:W-:Y:S01]  /*1840*/  IMAD.WIDE.U32 R20, R21, 0x4, R16 ;  /* 0x0000000415147825 */ /* 0x000fe200078e0010 */
[----:B------:R0:W2:Y:S03]  /*1850*/  LDG.E R25, desc[UR8][R14.64] ;  /* 0x000000080e197981 */ /* 0x0000a6000c1e1900 */
[----:B-1----:R-:W-:Y:S01]  /*1860*/  IMAD.WIDE.U32 R28, R29, 0x4, R12 ;  /* 0x000000041d1c7825 */ /* 0x002fe200078e000c */
[----:B------:R1:W3:Y:S03]  /*1870*/  LDG.E R18, desc[UR8][R20.64] ;  /* 0x0000000814127981 */ /* 0x0002e6000c1e1900 */
[----:B------:R-:W-:Y:S01]  /*1880*/  IMAD.WIDE.U32 R22, R23, 0x4, R16 ;  /* 0x0000000417167825 */ /* 0x000fe200078e0010 */
[----:B------:R-:W3:Y:S03]  /*1890*/  LDG.E R9, desc[UR8][R28.64] ;  /* 0x000000081c097981 */ /* 0x000ee6000c1e1900 */
[----:B0-----:R-:W-:-:S02]  /*18a0*/  IMAD.WIDE.U32 R14, R19, 0x4, R12 ;  /* 0x00000004130e7825 */ /* 0x001fc400078e000c */
[----:B------:R0:W4:Y:S02]  /*18b0*/  LDG.E R22, desc[UR8][R22.64] ;  /* 0x0000000816167981 */ /* 0x000124000c1e1900 */
[----:B-1----:R-:W-:Y:S02]  /*18c0*/  IMAD.WIDE.U32 R20, R26, 0x4, R12 ;  /* 0x000000041a147825 */ /* 0x002fe400078e000c */
[----:B------:R1:W2:Y:S04]  /*18d0*/  LDG.E R24, desc[UR8][R14.64] ;  /* 0x000000080e187981 */ /* 0x0002a8000c1e1900 */
[----:B------:R-:W4:Y:S01]  /*18e0*/  LDG.E R21, desc[UR8][R20.64] ;  /* 0x0000000814157981 */ /* 0x000f22000c1e1900 */
[C---:B------:R-:W-:Y:S02]  /*18f0*/  IADD3 R26, PT, PT, R27.reuse, 0x2, RZ ;  /* 0x000000021b1a7810 */ /* 0x040fe40007ffe0ff */
[----:B0-----:R-:W-:-:S03]  /*1900*/  IADD3 R23, PT, PT, R27, 0x3, RZ ;  /* 0x000000031b177810 */ /* 0x001fc60007ffe0ff */
[----:B-1----:R-:W-:Y:S01]  /*1910*/  IMAD.WIDE.U32 R14, R26, 0x4, R16 ;  /* 0x000000041a0e7825 */ /* 0x002fe200078e0010 */
[----:B------:R-:W-:-:S04]  /*1920*/  IADD3 R29, PT, PT, R27, 0x5, RZ ;  /* 0x000000051b1d7810 */ /* 0x000fc80007ffe0ff */
[----:B------:R0:W5:Y:S01]  /*1930*/  LDG.E R26, desc[UR8][R14.64] ;  /* 0x000000080e1a7981 */ /* 0x000162000c1e1900 */
[----:B------:R-:W-:-:S04]  /*1940*/  IMAD.WIDE.U32 R28, R29, 0x4, R16 ;  /* 0x000000041d1c7825 */ /* 0x000fc800078e0010 */
[----:B0-----:R-:W-:-:S05]  /*1950*/  IMAD.WIDE.U32 R14, R23, 0x4, R16 ;  /* 0x00000004170e7825 */ /* 0x001fca00078e0010 */
[----:B------:R0:W5:Y:S01]  /*1960*/  LDG.E R23, desc[UR8][R14.64] ;  /* 0x000000080e177981 */ /* 0x000162000c1e1900 */
[----:B---3--:R-:W-:Y:S01]  /*1970*/  FADD R9, R18, -R9 ;  /* 0x8000000912097221 */ /* 0x008fe20000000000 */
[----:B------:R-:W-:Y:S01]  /*1980*/  IADD3 R18, PT, PT, R19, 0x2, RZ ;  /* 0x0000000213127810 */ /* 0x000fe20007ffe0ff */
[----:B--2---:R-:W-:Y:S01]  /*1990*/  FADD R25, R25, -R24 ;  /* 0x8000001819197221 */ /* 0x004fe20000000000 */
[----:B----4-:R-:W-:-:S03]  /*19a0*/  FADD R24, R22, -R21 ;  /* 0x8000001516187221 */ /* 0x010fc60000000000 */
[--C-:B------:R-:W-:Y:S01]  /*19b0*/  IMAD.WIDE.U32 R20, R18, 0x4, R12.reuse ;  /* 0x0000000412147825 */ /* 0x100fe200078e000c */
[C---:B------:R-:W-:Y:S01]  /*19c0*/  IADD3 R18, PT, PT, R19.reuse, 0x3, RZ ;  /* 0x0000000313127810 */ /* 0x040fe20007ffe0ff */
[----:B------:R1:W2:Y:S04]  /*19d0*/  LDG.E R22, desc[UR8][R28.64] ;  /* 0x000000081c167981 */ /* 0x0002a8000c1e1900 */
[--C-:B0-----:R-:W-:Y:S01]  /*19e0*/  IMAD.WIDE.U32 R14, R18, 0x4, R12.reuse ;  /* 0x00000004120e7825 */ /* 0x101fe200078e000c */
[----:B------:R-:W-:Y:S01]  /*19f0*/  IADD3 R18, PT, PT, R19, 0x5, RZ ;  /* 0x0000000513127810 */ /* 0x000fe20007ffe0ff */
[----:B------:R-:W5:Y:S04]  /*1a00*/  LDG.E R21, desc[UR8][R20.64] ;  /* 0x0000000814157981 */ /* 0x000f68000c1e1900 */
[----:B-1----:R-:W-:-:S05]  /*1a10*/  IMAD.WIDE.U32 R28, R18, 0x4, R12 ;  /* 0x00000004121c7825 */ /* 0x002fca00078e000c */
[----:B------:R0:W2:Y:S04]  /*1a20*/  LDG.E R18, desc[UR8][R28.64] ;  /* 0x000000081c127981 */ /* 0x0000a8000c1e1900 */
[----:B------:R1:W3:Y:S01]  /*1a30*/  LDG.E R20, desc[UR8][R14.64] ;  /* 0x000000080e147981 */ /* 0x0002e2000c1e1900 */
[----:B0-----:R-:W-:Y:S01]  /*1a40*/  IADD3 R29, PT, PT, R19, 0x7, RZ ;  /* 0x00000007131d7810 */ /* 0x001fe20007ffe0ff */
[----:B--2---:R-:W-:Y:S01]  /*1a50*/  FADD R22, R22, -R18 ;  /* 0x8000001216167221 */ /* 0x004fe20000000000 */
[----:B------:R-:W-:-:S05]  /*1a60*/  IADD3 R18, PT, PT, R27, 0x6, RZ ;  /* 0x000000061b127810 */ /* 0x000fca0007ffe0ff */
[----:B-1----:R-:W-:Y:S01]  /*1a70*/  IMAD.WIDE.U32 R14, R18, 0x4, R16 ;  /* 0x00000004120e7825 */ /* 0x002fe200078e0010 */
[----:B------:R-:W-:Y:S02]  /*1a80*/  IADD3 R18, PT, PT, R19, 0x6, RZ ;  /* 0x0000000613127810 */ /* 0x000fe40007ffe0ff */
[----:B------:R-:W-:-:S03]  /*1a90*/  IADD3 R27, PT, PT, R27, 0x7, RZ ;  /* 0x000000071b1b7810 */ /* 0x000fc60007ffe0ff */
[----:B------:R-:W-:-:S04]  /*1aa0*/  IMAD.WIDE.U32 R18, R18, 0x4, R12 ;  /* 0x0000000412127825 */ /* 0x000fc800078e000c */
[----:B------:R-:W-:Y:S02]  /*1ab0*/  IMAD.WIDE.U32 R16, R27, 0x4, R16 ;  /* 0x000000041b107825 */ /* 0x000fe400078e0010 */
[----:B------:R-:W2:Y:S02]  /*1ac0*/  LDG.E R27, desc[UR8][R14.64] ;  /* 0x000000080e1b7981 */ /* 0x000ea4000c1e1900 */
[----:B------:R-:W-:Y:S02]  /*1ad0*/  IMAD.WIDE.U32 R12, R29, 0x4, R12 ;  /* 0x000000041d0c7825 */ /* 0x000fe400078e000c */
[----:B------:R-:W2:Y:S04]  /*1ae0*/  LDG.E R18, desc[UR8][R18.64] ;  /* 0x0000000812127981 */ /* 0x000ea8000c1e1900 */
[----:B------:R-:W4:Y:S04]  /*1af0*/  LDG.E R16, desc[UR8][R16.64] ;  /* 0x0000000810107981 */ /* 0x000f28000c1e1900 */
[----:B------:R-:W4:Y:S01]  /*1b00*/  LDG.E R13, desc[UR8][R12.64] ;  /* 0x000000080c0d7981 */ /* 0x000f22000c1e1900 */
[----:B------:R-:W-:Y:S01]  /*1b10*/  FMUL R28, R9, R9 ;  /* 0x00000009091c7220 */ /* 0x000fe20000400000 */
[----:B------:R-:W-:Y:S01]  /*1b20*/  FMUL R9, R22, R22 ;  /* 0x0000001616097220 */ /* 0x000fe20000400000 */
[----:B-----5:R-:W-:-:S02]  /*1b30*/  FADD R21, R26, -R21 ;  /* 0x800000151a157221 */ /* 0x020fc40000000000 */
[----:B------:R-:W-:Y:S01]  /*1b40*/  FFMA R28, R25, R25, R28 ;  /* 0x00000019191c7223 */ /* 0x000fe2000000001c */
[----:B------:R-:W-:Y:S01]  /*1b50*/  FFMA R24, R24, R24, R9 ;  /* 0x0000001818187223 */ /* 0x000fe20000000009 */
[----:B---3--:R-:W-:Y:S02]  /*1b60*/  FADD R20, R23, -R20 ;  /* 0x8000001417147221 */ /* 0x008fe40000000000 */
[----:B------:R-:W-:-:S04]  /*1b70*/  FFMA R21, R21, R21, R28 ;  /* 0x0000001515157223 */ /* 0x000fc8000000001c */
[----:B------:R-:W-:-:S04]  /*1b80*/  FFMA R21, R20, R20, R21 ;  /* 0x0000001414157223 */ /* 0x000fc80000000015 */
[----:B------:R-:W-:Y:S01]  /*1b90*/  FADD R10, R10, R21 ;  /* 0x000000150a0a7221 */ /* 0x000fe20000000000 */
[----:B------:R-:W-:Y:S01]  /*1ba0*/  IADD3 R11, PT, PT, R11, 0x2, RZ ;  /* 0x000000020b0b7810 */ /* 0x000fe20007ffe0ff */
[----:B--2---:R-:W-:-:S04]  /*1bb0*/  FADD R27, R27, -R18 ;  /* 0x800000121b1b7221 */ /* 0x004fc80000000000 */
[----:B------:R-:W-:Y:S01]  /*1bc0*/  FFMA R27, R27, R27, R24 ;  /* 0x0000001b1b1b7223 */ /* 0x000fe20000000018 */
[----:B----4-:R-:W-:-:S04]  /*1bd0*/  FADD R16, R16, -R13 ;  /* 0x8000000d10107221 */ /* 0x010fc80000000000 */
[----:B------:R-:W-:-:S04]  /*1be0*/  FFMA R27, R16, R16, R27 ;  /* 0x00000010101b7223 */ /* 0x000fc8000000001b */
[----:B------:R-:W-:-:S07]  /*1bf0*/  FADD R10, R10, R27 ;  /* 0x0000001b0a0a7221 */ /* 0x000fce0000000000 */
.L_x_68:
[----:B------:R-:W-:Y:S05]  /*1c00*/  BRA.U !UP0, `(.L_x_67) ;  /* 0x00000001088c7547 */ /* 0x000fea000b800000 */
[----:B------:R-:W0:Y:S01]  /*1c10*/  LDC.64 R12, c[0x0][0x388] ;  /* 0x0000e200ff0c7b82 */ /* 0x000e220000000a00 */
[C---:B------:R-:W-:Y:S02]  /*1c20*/  LEA R9, R11.reuse, R8, 0x2 ;  /* 0x000000080b097211 */ /* 0x040fe400078e10ff */
[----:B------:R-:W-:Y:S02]  /*1c30*/  LEA R17, R11, R4, 0x2 ;  /* 0x000000040b117211 */ /* 0x000fe400078e10ff */
[----:B------:R-:W-:Y:S02]  /*1c40*/  IADD3 R19, PT, PT, R9, 0x1, RZ ;  /* 0x0000000109137810 */ /* 0x000fe40007ffe0ff */
[----:B------:R-:W-:Y:S01]  /*1c50*/  IADD3 R23, PT, PT, R17, 0x1, RZ ;  /* 0x0000000111177810 */ /* 0x000fe20007ffe0ff */
[----:B------:R-:W1:Y:S01]  /*1c60*/  LDC.64 R14, c[0x0][0x380] ;  /* 0x0000e000ff0e7b82 */ /* 0x000e620000000a00 */
[----:B------:R-:W-:Y:S02]  /*1c70*/  IADD3 R29, PT, PT, R9, 0x2, RZ ;  /* 0x00000002091d7810 */ /* 0x000fe40007ffe0ff */
[----:B------:R-:W-:-:S02]  /*1c80*/  IADD3 R27, PT, PT, R17, 0x2, RZ ;  /* 0x00000002111b7810 */ /* 0x000fc40007ffe0ff */
[----:B------:R-:W-:Y:S02]  /*1c90*/  IADD3 R28, PT, PT, R9, 0x3, RZ ;  /* 0x00000003091c7810 */ /* 0x000fe40007ffe0ff */
[----:B------:R-:W-:Y:S01]  /*1ca0*/  IADD3 R26, PT, PT, R17, 0x3, RZ ;  /* 0x00000003111a7810 */ /* 0x000fe20007ffe0ff */
[----:B0-----:R-:W-:-:S04]  /*1cb0*/  IMAD.WIDE.U32 R18, R19, 0x4, R12 ;  /* 0x0000000413127825 */ /* 0x001fc800078e000c */
[----:B------:R-:W-:Y:S02]  /*1cc0*/  IMAD.WIDE.U32 R24, R9, 0x4, R12 ;  /* 0x0000000409187825 */ /* 0x000fe400078e000c */
[----:B------:R-:W2:Y:S02]  /*1cd0*/  LDG.E R18, desc[UR8][R18.64] ;  /* 0x0000000812127981 */ /* 0x000ea4000c1e1900 */
[--C-:B-1----:R-:W-:Y:S02]  /*1ce0*/  IMAD.WIDE.U32 R22, R23, 0x4, R14.reuse ;  /* 0x0000000417167825 */ /* 0x102fe400078e000e */
[----:B------:R-:W3:Y:S02]  /*1cf0*/  LDG.E R11, desc[UR8][R24.64] ;  /* 0x00000008180b7981 */ /* 0x000ee4000c1e1900 */
[----:B------:R-:W-:Y:S02]  /*1d00*/  IMAD.WIDE.U32 R20, R17, 0x4, R14 ;  /* 0x0000000411147825 */ /* 0x000fe400078e000e */
[----:B------:R-:W2:Y:S02]  /*1d10*/  LDG.E R23, desc[UR8][R22.64] ;  /* 0x0000000816177981 */ /* 0x000ea4000c1e1900 */
[----:B------:R-:W-:-:S02]  /*1d20*/  IMAD.WIDE.U32 R8, R29, 0x4, R12 ;  /* 0x000000041d087825 */ /* 0x000fc400078e000c */
[----:B------:R-:W3:Y:S02]  /*1d30*/  LDG.E R20, desc[UR8][R20.64] ;  /* 0x0000000814147981 */ /* 0x000ee4000c1e1900 */
[----:B------:R-:W-:Y:S02]  /*1d40*/  IMAD.WIDE.U32 R16, R27, 0x4, R14 ;  /* 0x000000041b107825 */ /* 0x000fe400078e000e */
[----:B------:R-:W4:Y:S02]  /*1d50*/  LDG.E R9, desc[UR8][R8.64] ;  /* 0x0000000808097981 */ /* 0x000f24000c1e1900 */
[----:B------:R-:W-:Y:S02]  /*1d60*/  IMAD.WIDE.U32 R12, R28, 0x4, R12 ;  /* 0x000000041c0c7825 */ /* 0x000fe400078e000c */
[----:B------:R-:W4:Y:S02]  /*1d70*/  LDG.E R16, desc[UR8][R16.64] ;  /* 0x0000000810107981 */ /* 0x000f24000c1e1900 */
[----:B------:R-:W-:-:S02]  /*1d80*/  IMAD.WIDE.U32 R14, R26, 0x4, R14 ;  /* 0x000000041a0e7825 */ /* 0x000fc400078e000e */
[----:B------:R-:W5:Y:S04]  /*1d90*/  LDG.E R13, desc[UR8][R12.64] ;  /* 0x000000080c0d7981 */ /* 0x000f68000c1e1900 */
[----:B------:R-:W5:Y:S01]  /*1da0*/  LDG.E R14, desc[UR8][R14.64] ;  /* 0x000000080e0e7981 */ /* 0x000f62000c1e1900 */
[----:B--2---:R-:W-:Y:S01]  /*1db0*/  FADD R18, R23, -R18 ;  /* 0x8000001217127221 */ /* 0x004fe20000000000 */
[----:B---3--:R-:W-:-:S03]  /*1dc0*/  FADD R11, R20, -R11 ;  /* 0x8000000b140b7221 */ /* 0x008fc60000000000 */
[----:B------:R-:W-:-:S04]  /*1dd0*/  FMUL R18, R18, R18 ;  /* 0x0000001212127220 */ /* 0x000fc80000400000 */
[----:B------:R-:W-:Y:S01]  /*1de0*/  FFMA R20, R11, R11, R18 ;  /* 0x0000000b0b147223 */ /* 0x000fe20000000012 */
[----:B----4-:R-:W-:-:S04]  /*1df0*/  FADD R11, R16, -R9 ;  /* 0x80000009100b7221 */ /* 0x010fc80000000000 */
[----:B------:R-:W-:Y:S01]  /*1e00*/  FFMA R11, R11, R11, R20 ;  /* 0x0000000b0b0b7223 */ /* 0x000fe20000000014 */
[----:B-----5:R-:W-:-:S04]  /*1e10*/  FADD R18, R14, -R13 ;  /* 0x8000000d0e127221 */ /* 0x020fc80000000000 */
[----:B------:R-:W-:-:S04]  /*1e20*/  FFMA R11, R18, R18, R11 ;  /* 0x00000012120b7223 */ /* 0x000fc8000000000b */
[----:B------:R-:W-:-:S07]  /*1e30*/  FADD R10, R10, R11 ;  /* 0x0000000b0a0a7221 */ /* 0x000fce0000000000 */
.L_x_67:
[----:B------:R-:W0:Y:S01]  /*1e40*/  LDCU UR4, c[0x0][0x39c] ;  /* 0x00007380ff0477ac */ /* 0x000e220008000800 */
[----:B------:R-:W-:Y:S02]  /*1e50*/  IADD3 R8, PT, PT, R7, 0x1, RZ ;  /* 0x0000000107087810 */ /* 0x000fe40007ffe0ff */
[----:B------:R-:W-:-:S04]  /*1e60*/  FSETP.GEU.AND P1, PT, R10, R5, PT ;  /* 0x000000050a00720b */ /* 0x000fc80003f2e000 */
[----:B------:R-:W-:Y:S02]  /*1e70*/  FSEL R5, R10, R5, !P1 ;  /* 0x000000050a057208 */ /* 0x000fe40004800000 */
[----:B------:R-:W-:Y:S02]  /*1e80*/  SEL R2, R7, R2, !P1 ;  /* 0x0000000207027207 */ /* 0x000fe40004800000 */
[----:B0-----:R-:W-:-:S13]  /*1e90*/  ISETP.NE.AND P2, PT, R8, UR4, PT ;  /* 0x0000000408007c0c */ /* 0x001fda000bf45270 */
[----:B------:R-:W-:Y:S05]  /*1ea0*/  @!P2 BRA `(.L_x_51) ;  /* 0x0000001800b0a947 */ /* 0x000fea0003800000 */
[----:B------:R-:W-:Y:S01]  /*1eb0*/  MOV R7, R8 ;  /* 0x0000000800077202 */ /* 0x000fe20000000f00 */
[----:B------:R-:W-:Y:S06]  /*1ec0*/  BRA `(.L_x_69) ;  /* 0xffffffec00e07947 */ /* 0x000fec000383ffff */
.L_x_64:
[C---:B------:R-:W-:Y:S01]  /*1ed0*/  VIADDMNMX.U32 R6, R3.reuse, 0x1, R2, !PT ;  /* 0x0000000103067846 */ /* 0x040fe20007800002 */
[----:B------:R-:W-:Y:S01]  /*1ee0*/  HFMA2 R9, -RZ, RZ, 0, 0 ;  /* 0x00000000ff097431 */ /* 0x000fe200000001ff */
[----:B------:R-:W-:Y:S02]  /*1ef0*/  LOP3.LUT R5, R2, 0x4, RZ, 0xc0, !PT ;  /* 0x0000000402057812 */ /* 0x000fe400078ec0ff */
[CC--:B------:R-:W-:Y:S02]  /*1f00*/  IADD3 R7, PT, PT, R3.reuse, -R6.reuse, RZ ;  /* 0x8000000603077210 */ /* 0x0c0fe40007ffe0ff */
[----:B------:R-:W-:Y:S02]  /*1f10*/  IADD3 R2, PT, PT, R6, -R5, RZ ;  /* 0x8000000506027210 */ /* 0x000fe40007ffe0ff */
[----:B------:R-:W-:Y:S02]  /*1f20*/  IADD3 R8, PT, PT, -R3, R6, RZ ;  /* 0x0000000603087210 */ /* 0x000fe40007ffe1ff */
[----:B------:R-:W-:-:S02]  /*1f30*/  LOP3.LUT R2, R2, 0x7, RZ, 0xc0, !PT ;  /* 0x0000000702027812 */ /* 0x000fc400078ec0ff */
[----:B------:R-:W-:Y:S02]  /*1f40*/  ISETP.GT.U32.AND P0, PT, R7, -0x8, PT ;  /* 0xfffffff80700780c */ /* 0x000fe40003f04070 */
[----:B------:R-:W-:Y:S02]  /*1f50*/  IADD3 R2, PT, PT, R2, -0x1, RZ ;  /* 0xffffffff02027810 */ /* 0x000fe40007ffe0ff */
[----:B------:R-:W-:Y:S02]  /*1f60*/  MOV R7, 0x7f7fffff ;  /* 0x7f7fffff00077802 */ /* 0x000fe40000000f00 */
[----:B------:R-:W-:Y:S02]  /*1f70*/  ISETP.GE.U32.AND P1, PT, R2, 0x3, PT ;  /* 0x000000030200780c */ /* 0x000fe40003f26070 */
[----:B------:R-:W-:Y:S02]  /*1f80*/  MOV R2, RZ ;  /* 0x000000ff00027202 */ /* 0x000fe40000000f00 */
[----:B------:R-:W-:-:S02]  /*1f90*/  LOP3.LUT R10, R6, 0x3, RZ, 0xc0, !PT ;  /* 0x00000003060a7812 */ /* 0x000fc400078ec0ff */
[----:B------:R-:W-:-:S07]  /*1fa0*/  LOP3.LUT R11, R8, 0xfffffff8, RZ, 0xc0, !PT ;  /* 0xfffffff8080b7812 */ /* 0x000fce00078ec0ff */
.L_x_78:
[----:B------:R-:W0:Y:S01]  /*1fb0*/  LDC R22, c[0x0][0x3a0] ;  /* 0x0000e800ff167b82 */ /* 0x000e220000000800 */
[----:B------:R-:W-:Y:S02]  /*1fc0*/  MOV R26, RZ ;  /* 0x000000ff001a7202 */ /* 0x000fe40000000f00 */
[----:B------:R-:W-:Y:S02]  /*1fd0*/  MOV R23, RZ ;  /* 0x000000ff00177202 */ /* 0x000fe40000000f00 */
[----:B0-----:R-:W-:Y:S01]  /*1fe0*/  LEA.HI R12, R22, 0xffffffff, RZ, 0x1e ;  /* 0xffffffff160c7811 */ /* 0x001fe200078ff0ff */
[----:B------:R-:W-:-:S03]  /*1ff0*/  IMAD R20, R9, R22, RZ ;  /* 0x0000001609147224 */ /* 0x000fc600078e02ff */
[----:B------:R-:W-:-:S13]  /*2000*/  ISETP.GE.U32.AND P2, PT, R12, 0x3, PT ;  /* 0x000000030c00780c */ /* 0x000fda0003f46070 */
[----:B------:R-:W-:Y:S05]  /*2010*/  @!P2 BRA `(.L_x_70) ;  /* 0x00000008003ca947 */ /* 0x000fea0003800000 */
[----:B------:R-:W-:Y:S01]  /*2020*/  HFMA2 R26, -RZ, RZ, 0, 0 ;  /* 0x00000000ff1a7431 */ /* 0x000fe200000001ff */
[----:B------:R-:W-:-:S07]  /*2030*/  MOV R21, RZ ;  /* 0x000000ff00157202 */ /* 0x000fce0000000f00 */
.L_x_71:
[----:B------:R-:W0:Y:S01]  /*2040*/  LDC.64 R14, c[0x0][0x380] ;  /* 0x0000e000ff0e7b82 */ /* 0x000e220000000a00 */
[----:B------:R-:W-:-:S04]  /*2050*/  SHF.L.U32 R23, R21, 0x2, RZ ;  /* 0x0000000215177819 */ /* 0x000fc800000006ff */
[----:B------:R-:W-:Y:S01]  /*2060*/  IADD3 R19, PT, PT, R4, R23, RZ ;  /* 0x0000001704137210 */ /* 0x000fe20007ffe0ff */
[----:B------:R-:W-:Y:S02]  /*2070*/  IMAD R23, R9, R22, R23 ;  /* 0x0000001609177224 */ /* 0x000fe400078e0217 */
[----:B------:R-:W1:Y:S01]  /*2080*/  LDC.64 R12, c[0x0][0x388] ;  /* 0x0000e200ff0c7b82 */ /* 0x000e620000000a00 */
[----:B------:R-:W-:-:S05]  /*2090*/  IADD3 R17, PT, PT, R19, 0x1, RZ ;  /* 0x0000000113117810 */ /* 0x000fca0007ffe0ff */
[----:B0-----:R-:W-:-:S04]  /*20a0*/  IMAD.WIDE.U32 R16, R17, 0x4, R14 ;  /* 0x0000000411107825 */ /* 0x001fc800078e000e */
[----:B------:R-:W-:Y:S01]  /*20b0*/  IMAD.WIDE.U32 R24, R19, 0x4, R14 ;  /* 0x0000000413187825 */ /* 0x000fe200078e000e */
[----:B------:R0:W2:Y:S03]  /*20c0*/  LDG.E R18, desc[UR8][R16.64] ;  /* 0x0000000810127981 */ /* 0x0000a6000c1e1900 */
[C---:B-1----:R-:W-:Y:S02]  /*20d0*/  IMAD.WIDE.U32 R28, R23.reuse, 0x4, R12 ;  /* 0x00000004171c7825 */ /* 0x042fe400078e000c */
[----:B------:R1:W3:Y:S04]  /*20e0*/  LDG.E R24, desc[UR8][R24.64] ;  /* 0x0000000818187981 */ /* 0x0002e8000c1e1900 */
[----:B------:R4:W3:Y:S01]  /*20f0*/  LDG.E R27, desc[UR8][R28.64] ;  /* 0x000000081c1b7981 */ /* 0x0008e2000c1e1900 */
[----:B0-----:R-:W-:-:S05]  /*2100*/  IADD3 R17, PT, PT, R23, 0x1, RZ ;  /* 0x0000000117117810 */ /* 0x001fca0007ffe0ff */
[----:B------:R-:W-:-:S06]  /*2110*/  IMAD.WIDE.U32 R16, R17, 0x4, R12 ;  /* 0x0000000411107825 */ /* 0x000fcc00078e000c */
[----:B------:R-:W2:Y:S01]  /*2120*/  LDG.E R17, desc[UR8][R16.64] ;  /* 0x0000000810117981 */ /* 0x000ea2000c1e1900 */
[----:B-1----:R-:W-:Y:S02]  /*2130*/  IADD3 R25, PT, PT, R23, 0x2, RZ ;  /* 0x0000000217197810 */ /* 0x002fe40007ffe0ff */
[----:B----4-:R-:W-:-:S05]  /*2140*/  IADD3 R29, PT, PT, R19, 0x2, RZ ;  /* 0x00000002131d7810 */ /* 0x010fca0007ffe0ff */
[----:B------:R-:W-:-:S04]  /*2150*/  IMAD.WIDE.U32 R28, R29, 0x4, R14 ;  /* 0x000000041d1c7825 */ /* 0x000fc800078e000e */
[----:B---3--:R-:W-:Y:S01]  /*2160*/  FADD R27, R24, -R27 ;  /* 0x8000001b181b7221 */ /* 0x008fe20000000000 */
[----:B------:R-:W-:-:S06]  /*2170*/  IMAD.WIDE.U32 R24, R25, 0x4, R12 ;  /* 0x0000000419187825 */ /* 0x000fcc00078e000c */
[----:B------:R-:W3:Y:S01]  /*2180*/  LDG.E R25, desc[UR8][R24.64] ;  /* 0x0000000818197981 */ /* 0x000ee2000c1e1900 */
[----:B--2---:R-:W-:-:S03]  /*2190*/  FADD R16, R18, -R17 ;  /* 0x8000001112107221 */ /* 0x004fc60000000000 */
[----:B------:R-:W3:Y:S01]  /*21a0*/  LDG.E R18, desc[UR8][R28.64] ;  /* 0x000000081c127981 */ /* 0x000ee2000c1e1900 */
[----:B------:R-:W-:Y:S01]  /*21b0*/  FMUL R16, R16, R16 ;  /* 0x0000001010107220 */ /* 0x000fe20000400000 */
[----:B------:R-:W-:Y:S01]  /*21c0*/  IADD3 R17, PT, PT, R19, 0x3, RZ ;  /* 0x0000000313117810 */ /* 0x000fe20007ffe0ff */
[----:B---3--:R-:W-:Y:S02]  /*21d0*/  FADD R18, R18, -R25 ;  /* 0x8000001912127221 */ /* 0x008fe40000000000 */
[----:B------:R-:W-:Y:S01]  /*21e0*/  FFMA R25, R27, R27, R16 ;  /* 0x0000001b1b197223 */ /* 0x000fe20000000010 */
[----:B------:R-:W-:Y:S01]  /*21f0*/  IADD3 R27, PT, PT, R23, 0x3, RZ ;  /* 0x00000003171b7810 */ /* 0x000fe20007ffe0ff */
[----:B------:R-:W-:-:S04]  /*2200*/  IMAD.WIDE.U32 R16, R17, 0x4, R14 ;  /* 0x0000000411107825 */ /* 0x000fc800078e000e */
[----:B------:R-:W-:Y:S02]  /*2210*/  IMAD.WIDE.U32 R28, R27, 0x4, R12 ;  /* 0x000000041b1c7825 */ /* 0x000fe400078e000c */
[----:B------:R-:W2:Y:S04]  /*2220*/  LDG.E R16, desc[UR8][R16.64] ;  /* 0x0000000810107981 */ /* 0x000ea8000c1e1900 */
[----:B------:R-:W2:Y:S01]  /*2230*/  LDG.E R27, desc[UR8][R28.64] ;  /* 0x000000081c1b7981 */ /* 0x000ea2000c1e1900 */
[----:B------:R-:W-:Y:S01]  /*2240*/  IADD3 R24, PT, PT, R19, 0x4, RZ ;  /* 0x0000000413187810 */ /* 0x000fe20007ffe0ff */
[----:B------:R-:W-:Y:S01]  /*2250*/  FFMA R18, R18, R18, R25 ;  /* 0x0000001212127223 */ /* 0x000fe20000000019 */
[----:B------:R-:W-:Y:S01]  /*2260*/  IADD3 R25, PT, PT, R23, 0x4, RZ ;  /* 0x0000000417197810 */ /* 0x000fe20007ffe0ff */
[----:B--2---:R-:W-:-:S02]  /*2270*/  FADD R27, R16, -R27 ;  /* 0x8000001b101b7221 */ /* 0x004fc40000000000 */
[----:B------:R-:W-:-:S04]  /*2280*/  IMAD.WIDE.U32 R16, R24, 0x4, R14 ;  /* 0x0000000418107825 */ /* 0x000fc800078e000e */
[----:B------:R-:W-:Y:S02]  /*2290*/  IMAD.WIDE.U32 R24, R25, 0x4, R12 ;  /* 0x0000000419187825 */ /* 0x000fe400078e000c */
[----:B------:R0:W2:Y:S04]  /*22a0*/  LDG.E R16, desc[UR8][R16.64] ;  /* 0x0000000810107981 */ /* 0x0000a8000c1e1900 */
[----:B------:R-:W2:Y:S01]  /*22b0*/  LDG.E R25, desc[UR8][R24.64] ;  /* 0x0000000818197981 */ /* 0x000ea2000c1e1900 */
[----:B------:R-:W-:Y:S02]  /*22c0*/  IADD3 R29, PT, PT, R23, 0x5, RZ ;  /* 0x00000005171d7810 */ /* 0x000fe40007ffe0ff */
[----:B0-----:R-:W-:-:S03]  /*22d0*/  IADD3 R17, PT, PT, R19, 0x5, RZ ;  /* 0x0000000513117810 */ /* 0x001fc60007ffe0ff */
[----:B------:R-:W-:-:S04]  /*22e0*/  IMAD.WIDE.U32 R28, R29, 0x4, R12 ;  /* 0x000000041d1c7825 */ /* 0x000fc800078e000c */
[----:B------:R-:W-:Y:S02]  /*22f0*/  FFMA R27, R27, R27, R18 ;  /* 0x0000001b1b1b7223 */ /* 0x000fe40000000012 */
[----:B------:R-:W3:Y:S01]  /*2300*/  LDG.E R29, desc[UR8][R28.64] ;  /* 0x000000081c1d7981 */ /* 0x000ee2000c1e1900 */
[----:B--2---:R-:W-:Y:S01]  /*2310*/  FADD R24, R16, -R25 ;  /* 0x8000001910187221 */ /* 0x004fe20000000000 */
[----:B------:R-:W-:-:S05]  /*2320*/  IMAD.WIDE.U32 R16, R17, 0x4, R14 ;  /* 0x0000000411107825 */ /* 0x000fca00078e000e */
[----:B------:R0:W3:Y:S01]  /*2330*/  LDG.E R18, desc[UR8][R16.64] ;  /* 0x0000000810127981 */ /* 0x0000e2000c1e1900 */
[----:B------:R-:W-:-:S05]  /*2340*/  IADD3 R25, PT, PT, R19, 0x6, RZ ;  /* 0x0000000613197810 */ /* 0x000fca0007ffe0ff */
[----:B0-----:R-:W-:Y:S01]  /*2350*/  IMAD.WIDE.U32 R16, R25, 0x4, R14 ;  /* 0x0000000419107825 */ /* 0x001fe200078e000e */
[----:B------:R-:W-:-:S05]  /*2360*/  IADD3 R25, PT, PT, R23, 0x6, RZ ;  /* 0x0000000617197810 */ /* 0x000fca0007ffe0ff */
[----:B------:R-:W2:Y:S01]  /*2370*/  LDG.E R16, desc[UR8][R16.64] ;  /* 0x0000000810107981 */ /* 0x000ea2000c1e1900 */
[----:B---3--:R-:W-:-:S04]  /*2380*/  FADD R18, R18, -R29 ;  /* 0x8000001d12127221 */ /* 0x008fc80000000000 */
[----:B------:R-:W-:-:S04]  /*2390*/  FMUL R18, R18, R18 ;  /* 0x0000001212127220 */ /* 0x000fc80000400000 */
[----:B------:R-:W-:Y:S01]  /*23a0*/  FFMA R18, R24, R24, R18 ;  /* 0x0000001818127223 */ /* 0x000fe20000000012 */
[----:B------:R-:W-:-:S06]  /*23b0*/  IMAD.WIDE.U32 R24, R25, 0x4, R12 ;  /* 0x0000000419187825 */ /* 0x000fcc00078e000c */
[----:B------:R-:W2:Y:S01]  /*23c0*/  LDG.E R25, desc[UR8][R24.64] ;  /* 0x0000000818197981 */ /* 0x000ea2000c1e1900 */
[----:B------:R-:W-:Y:S01]  /*23d0*/  IADD3 R29, PT, PT, R19, 0x7, RZ ;  /* 0x00000007131d7810 */ /* 0x000fe20007ffe0ff */
[----:B--2---:R-:W-:-:S04]  /*23e0*/  FADD R25, R16, -R25 ;  /* 0x8000001910197221 */ /* 0x004fc80000000000 */
[----:B------:R-:W-:Y:S01]  /*23f0*/  IMAD.WIDE.U32 R16, R29, 0x4, R14 ;  /* 0x000000041d107825 */ /* 0x000fe200078e000e */
[----:B------:R-:W-:-:S05]  /*2400*/  IADD3 R29, PT, PT, R23, 0x7, RZ ;  /* 0x00000007171d7810 */ /* 0x000fca0007ffe0ff */
[----:B------:R-:W-:Y:S01]  /*2410*/  IMAD.WIDE.U32 R28, R29, 0x4, R12 ;  /* 0x000000041d1c7825 */ /* 0x000fe200078e000c */
[----:B------:R-:W2:Y:S05]  /*2420*/  LDG.E R16, desc[UR8][R16.64] ;  /* 0x0000000810107981 */ /* 0x000eaa000c1e1900 */
[----:B------:R-:W2:Y:S01]  /*2430*/  LDG.E R29, desc[UR8][R28.64] ;  /* 0x000000081c1d7981 */ /* 0x000ea2000c1e1900 */
[----:B------:R-:W-:Y:S01]  /*2440*/  IADD3 R24, PT, PT, R19, 0x8, RZ ;  /* 0x0000000813187810 */ /* 0x000fe20007ffe0ff */
[----:B------:R-:W-:Y:S01]  /*2450*/  FFMA R18, R25, R25, R18 ;  /* 0x0000001919127223 */ /* 0x000fe20000000012 */
[----:B------:R-:W-:-:S03]  /*2460*/  FADD R25, R27, R26 ;  /* 0x0000001a1b197221 */ /* 0x000fc60000000000 */
[----:B------:R-:W-:Y:S01]  /*2470*/  IMAD.WIDE.U32 R26, R24, 0x4, R14 ;  /* 0x00000004181a7825 */ /* 0x000fe200078e000e */
[----:B------:R-:W-:-:S05]  /*2480*/  IADD3 R24, PT, PT, R23, 0x8, RZ ;  /* 0x0000000817187810 */ /* 0x000fca0007ffe0ff */
[----:B------:R0:W3:Y:S01]  /*2490*/  LDG.E R26, desc[UR8][R26.64] ;  /* 0x000000081a1a7981 */ /* 0x0000e2000c1e1900 */
[----:B--2---:R-:W-:-:S04]  /*24a0*/  FADD R29, R16, -R29 ;  /* 0x8000001d101d7221 */ /* 0x004fc80000000000 */
[----:B------:R-:W-:Y:S01]  /*24b0*/  FFMA R18, R29, R29, R18 ;  /* 0x0000001d1d127223 */ /* 0x000fe20000000012 */
[----:B------:R-:W-:-:S06]  /*24c0*/  IMAD.WIDE.U32 R28, R24, 0x4, R12 ;  /* 0x00000004181c7825 */ /* 0x000fcc00078e000c */
[----:B------:R-:W3:Y:S01]  /*24d0*/  LDG.E R29, desc[UR8][R28.64] ;  /* 0x000000081c1d7981 */ /* 0x000ee2000c1e1900 */
[----:B------:R-:W-:Y:S02]  /*24e0*/  IADD3 R17, PT, PT, R19, 0x9, RZ ;  /* 0x0000000913117810 */ /* 0x000fe40007ffe0ff */
[----:B------:R-:W-:-:S03]  /*24f0*/  IADD3 R24, PT, PT, R23, 0x9, RZ ;  /* 0x0000000917187810 */ /* 0x000fc60007ffe0ff */
[----:B------:R-:W-:-:S04]  /*2500*/  IMAD.WIDE.U32 R16, R17, 0x4, R14 ;  /* 0x0000000411107825 */ /* 0x000fc800078e000e */
[----:B------:R-:W-:Y:S02]  /*2510*/  FADD R25, R25, R18 ;  /* 0x0000001219197221 */ /* 0x000fe40000000000 */
[----:B------:R1:W2:Y:S01]  /*2520*/  LDG.E R18, desc[UR8][R16.64] ;  /* 0x0000000810127981 */ /* 0x0002a2000c1e1900 */
[----:B0-----:R-:W-:Y:S01]  /*2530*/  IADD3 R27, PT, PT, R23, 0xa, RZ ;  /* 0x0000000a171b7810 */ /* 0x001fe20007ffe0ff */
[----:B-1----:R-:W-:-:S06]  /*2540*/  IMAD.WIDE.U32 R16, R24, 0x4, R12 ;  /* 0x0000000418107825 */ /* 0x002fcc00078e000c */
[----:B------:R-:W2:Y:S01]  /*2550*/  LDG.E R17, desc[UR8][R16.64] ;  /* 0x0000000810117981 */ /* 0x000ea2000c1e1900 */
[----:B---3--:R-:W-:Y:S01]  /*2560*/  FADD R24, R26, -R29 ;  /* 0x8000001d1a187221 */ /* 0x008fe20000000000 */
[----:B------:R-:W-:Y:S01]  /*2570*/  IADD3 R29, PT, PT, R19, 0xa, RZ ;  /* 0x0000000a131d7810 */ /* 0x000fe20007ffe0ff */
[----:B------:R-:W-:-:S04]  /*2580*/  IMAD.WIDE.U32 R26, R27, 0x4, R12 ;  /* 0x000000041b1a7825 */ /* 0x000fc800078e000c */
[----:B------:R-:W-:Y:S02]  /*2590*/  IMAD.WIDE.U32 R28, R29, 0x4, R14 ;  /* 0x000000041d1c7825 */ /* 0x000fe400078e000e */
[----:B------:R-:W3:Y:S04]  /*25a0*/  LDG.E R27, desc[UR8][R26.64] ;  /* 0x000000081a1b7981 */ /* 0x000ee8000c1e1900 */
[----:B------:R0:W3:Y:S02]  /*25b0*/  LDG.E R28, desc[UR8][R28.64] ;  /* 0x000000081c1c7981 */ /* 0x0000e4000c1e1900 */
[----:B0-----:R-:W-:Y:S01]  /*25c0*/  IADD3 R29, PT, PT, R23, 0xb, RZ ;  /* 0x0000000b171d7810 */ /* 0x001fe20007ffe0ff */
[----:B--2---:R-:W-:Y:S01]  /*25d0*/  FADD R18, R18, -R17 ;  /* 0x8000001112127221 */ /* 0x004fe20000000000 */
[----:B------:R-:W-:-:S03]  /*25e0*/  IADD3 R17, PT, PT, R19, 0xb, RZ ;  /* 0x0000000b13117810 */ /* 0x000fc60007ffe0ff */
[----:B------:R-:W-:Y:S02]  /*25f0*/  FMUL R18, R18, R18 ;  /* 0x0000001212127220 */ /* 0x000fe40000400000 */
[----:B------:R-:W-:-:S04]  /*2600*/  IMAD.WIDE.U32 R16, R17, 0x4, R14 ;  /* 0x0000000411107825 */ /* 0x000fc800078e000e */
[----:B------:R-:W-:Y:S02]  /*2610*/  FFMA R24, R24, R24, R18 ;  /* 0x0000001818187223 */ /* 0x000fe40000000012 */
[----:B------:R0:W2:Y:S01]  /*2620*/  LDG.E R16, desc[UR8][R16.64] ;  /* 0x0000000810107981 */ /* 0x0000a2000c1e1900 */
[----:B---3--:R-:W-:Y:S01]  /*2630*/  FADD R18, R28, -R27 ;  /* 0x8000001b1c127221 */ /* 0x008fe20000000000 */
[----:B------:R-:W-:-:S06]  /*2640*/  IMAD.WIDE.U32 R28, R29, 0x4, R12 ;  /* 0x000000041d1c7825 */ /* 0x000fcc00078e000c */
[----:B------:R-:W2:Y:S01]  /*2650*/  LDG.E R29, desc[UR8][R28.64] ;  /* 0x000000081c1d7981 */ /* 0x000ea2000c1e1900 */
[----:B------:R-:W-:Y:S02]  /*2660*/  IADD3 R27, PT, PT, R19, 0xc, RZ ;  /* 0x0000000c131b7810 */ /* 0x000fe40007ffe0ff */
[----:B0-----:R-:W-:Y:S01]  /*2670*/  IADD3 R17, PT, PT, R23, 0xc, RZ ;  /* 0x0000000c17117810 */ /* 0x001fe20007ffe0ff */
[----:B------:R-:W-:Y:S02]  /*2680*/  FFMA R24, R18, R18, R24 ;  /* 0x0000001212187223 */ /* 0x000fe40000000018 */
[----:B------:R-:W-:-:S06]  /*2690*/  IMAD.WIDE.U32 R26, R27, 0x4, R14 ;  /* 0x000000041b1a7825 */ /* 0x000fcc00078e000e */
[----:B------:R-:W3:Y:S01]  /*26a0*/  LDG.E R26, desc[UR8][R26.64] ;  /* 0x000000081a1a7981 */ /* 0x000ee2000c1e1900 */
[----:B--2---:R-:W-:Y:S01]  /*26b0*/  FADD R18, R16, -R29 ;  /* 0x8000001d10127221 */ /* 0x004fe20000000000 */
[----:B------:R-:W-:-:S06]  /*26c0*/  IMAD.WIDE.U32 R16, R17, 0x4, R12 ;  /* 0x0000000411107825 */ /* 0x000fcc00078e000c */
[----:B------:R-:W3:Y:S01]  /*26d0*/  LDG.E R17, desc[UR8][R16.64] ;  /* 0x0000000810117981 */ /* 0x000ee2000c1e1900 */
[----:B------:R-:W-:Y:S01]  /*26e0*/  FFMA R24, R18, R18, R24 ;  /* 0x0000001212187223 */ /* 0x000fe20000000018 */
[----:B------:R-:W-:Y:S02]  /*26f0*/  IADD3 R29, PT, PT, R23, 0xd, RZ ;  /* 0x0000000d171d7810 */ /* 0x000fe40007ffe0ff */
[----:B------:R-:W-:-:S03]  /*2700*/  IADD3 R18, PT, PT, R19, 0xd, RZ ;  /* 0x0000000d13127810 */ /* 0x000fc60007ffe0ff */
[----:B------:R-:W-:-:S06]  /*2710*/  IMAD.WIDE.U32 R28, R29, 0x4, R12 ;  /* 0x000000041d1c7825 */ /* 0x000fcc00078e000c */
[----:B------:R0:W2:Y:S01]  /*2720*/  LDG.E R29, desc[UR8][R28.64] ;  /* 0x000000081c1d7981 */ /* 0x0000a2000c1e1900 */
[----:B---3--:R-:W-:Y:S01]  /*2730*/  FADD R26, R26, -R17 ;  /* 0x800000111a1a7221 */ /* 0x008fe20000000000 */
[----:B------:R-:W-:-:S05]  /*2740*/  IMAD.WIDE.U32 R16, R18, 0x4, R14 ;  /* 0x0000000412107825 */ /* 0x000fca00078e000e */
[----:B------:R1:W2:Y:S01]  /*2750*/  LDG.E R18, desc[UR8][R16.64] ;  /* 0x0000000810127981 */ /* 0x0002a2000c1e1900 */
[C---:B0-----:R-:W-:Y:S02]  /*2760*/  IADD3 R28, PT, PT, R19.reuse, 0xe, RZ ;  /* 0x0000000e131c7810 */ /* 0x041fe40007ffe0ff */
[----:B------:R-:W-:-:S03]  /*2770*/  IADD3 R19, PT, PT, R19, 0xf, RZ ;  /* 0x0000000f13137810 */ /* 0x000fc60007ffe0ff */
[----:B-1----:R-:W-:-:S04]  /*2780*/  IMAD.WIDE.U32 R16, R28, 0x4, R14 ;  /* 0x000000041c107825 */ /* 0x002fc800078e000e */
[----:B------:R-:W-:Y:S01]  /*2790*/  IMAD.WIDE.U32 R14, R19, 0x4, R14 ;  /* 0x00000004130e7825 */ /* 0x000fe200078e000e */
[C---:B------:R-:W-:Y:S01]  /*27a0*/  IADD3 R19, PT, PT, R23.reuse, 0xe, RZ ;  /* 0x0000000e17137810 */ /* 0x040fe20007ffe0ff */
[----:B------:R-:W3:Y:S01]  /*27b0*/  LDG.E R16, desc[UR8][R16.64] ;  /* 0x0000000810107981 */ /* 0x000ee2000c1e1900 */
[----:B------:R-:W-:-:S03]  /*27c0*/  IADD3 R23, PT, PT, R23, 0xf, RZ ;  /* 0x0000000f17177810 */ /* 0x000fc60007ffe0ff */
[----:B------:R-:W4:Y:S01]  /*27d0*/  LDG.E R14, desc[UR8][R14.64] ;  /* 0x000000080e0e7981 */ /* 0x000f22000c1e1900 */
[----:B--2---:R-:W-:Y:S01]  /*27e0*/  FADD R27, R18, -R29 ;  /* 0x8000001d121b7221 */ /* 0x004fe20000000000 */
[----:B------:R-:W-:-:S04]  /*27f0*/  IMAD.WIDE.U32 R18, R19, 0x4, R12 ;  /* 0x0000000413127825 */ /* 0x000fc800078e000c */
[----:B------:R-:W-:Y:S02]  /*2800*/  IMAD.WIDE.U32 R12, R23, 0x4, R12 ;  /* 0x00000004170c7825 */ /* 0x000fe400078e000c */
[----:B------:R-:W3:Y:S04]  /*2810*/  LDG.E R19, desc[UR8][R18.64] ;  /* 0x0000000812137981 */ /* 0x000ee8000c1e1900 */
[----:B------:R-:W4:Y:S01]  /*2820*/  LDG.E R13, desc[UR8][R12.64] ;  /* 0x000000080c0d7981 */ /* 0x000f22000c1e1900 */
[----:B------:R-:W-:-:S04]  /*2830*/  FMUL R27, R27, R27 ;  /* 0x0000001b1b1b7220 */ /* 0x000fc80000400000 */
[----:B------:R-:W-:Y:S01]  /*2840*/  FFMA R26, R26, R26, R27 ;  /* 0x0000001a1a1a7223 */ /* 0x000fe2000000001b */
[----:B------:R-:W-:Y:S02]  /*2850*/  SHF.R.U32.HI R27, RZ, 0x2, R22 ;  /* 0x00000002ff1b7819 */ /* 0x000fe40000011616 */
[----:B------:R-:W-:Y:S02]  /*2860*/  IADD3 R21, PT, PT, R21, 0x4, RZ ;  /* 0x0000000415157810 */ /* 0x000fe40007ffe0ff */
[----:B------:R-:W-:-:S04]  /*2870*/  LOP3.LUT R28, R27, 0x3ffffffc, RZ, 0xc0, !PT ;  /* 0x3ffffffc1b1c7812 */ /* 0x000fc800078ec0ff */
[----:B------:R-:W-:Y:S01]  /*2880*/  ISETP.NE.AND P2, PT, R21, R28, PT ;  /* 0x0000001c1500720c */ /* 0x000fe20003f45270 */
[----:B------:R-:W-:Y:S01]  /*2890*/  FADD R24, R25, R24 ;  /* 0x0000001819187221 */ /* 0x000fe20000000000 */
[----:B---3--:R-:W-:-:S04]  /*28a0*/  FADD R23, R16, -R19 ;  /* 0x8000001310177221 */ /* 0x008fc80000000000 */
[----:B------:R-:W-:Y:S01]  /*28b0*/  FFMA R23, R23, R23, R26 ;  /* 0x0000001717177223 */ /* 0x000fe2000000001a */
[----:B----4-:R-:W-:-:S04]  /*28c0*/  FADD R16, R14, -R13 ;  /* 0x8000000d0e107221 */ /* 0x010fc80000000000 */
[----:B------:R-:W-:-:S04]  /*28d0*/  FFMA R23, R16, R16, R23 ;  /* 0x0000001010177223 */ /* 0x000fc80000000017 */
[----:B------:R-:W-:Y:S01]  /*28e0*/  FADD R26, R24, R23 ;  /* 0x00000017181a7221 */ /* 0x000fe20000000000 */
[----:B------:R-:W-:Y:S06]  /*28f0*/  @P2 BRA `(.L_x_71) ;  /* 0xfffffff400d02947 */ /* 0x000fec000383ffff */
[----:B------:R-:W-:-:S07]  /*2900*/  MOV R23, R28 ;  /* 0x0000001c00177202 */ /* 0x000fce0000000f00 */
.L_x_70:
[----:B------:R-:W-:-:S13]  /*2910*/  LOP3.LUT P2, R22, R22, 0xc, RZ, 0xc0, !PT ;  /* 0x0000000c16167812 */ /* 0x000fda000784c0ff */
[----:B------:R-:W-:Y:S05]  /*2920*/  @!P2 BRA `(.L_x_72) ;  /* 0x0000000400b0a947 */ /* 0x000fea0003800000 */
[----:B------:R-:W-:Y:S02]  /*2930*/  ISETP.NE.AND P2, PT, R22, 0x4, PT ;  /* 0x000000041600780c */ /* 0x000fe40003f45270 */
[----:B------:R-:W-:-:S11]  /*2940*/  ISETP.NE.AND P3, PT, R5, RZ, PT ;  /* 0x000000ff0500720c */ /* 0x000fd60003f65270 */
[----:B------:R-:W-:Y:S05]  /*2950*/  @!P2 BRA `(.L_x_73) ;  /* 0x000000040014a947 */ /* 0x000fea0003800000 */
[----:B------:R-:W0:Y:S01]  /*2960*/  LDC.64 R14, c[0x0][0x380] ;  /* 0x0000e000ff0e7b82 */ /* 0x000e220000000a00 */
[C---:B------:R-:W-:Y:S02]  /*2970*/  LEA R27, R23.reuse, R4, 0x2 ;  /* 0x00000004171b7211 */ /* 0x040fe400078e10ff */
[----:B------:R-:W-:Y:S02]  /*2980*/  LEA R19, R23, R20, 0x2 ;  /* 0x0000001417137211 */ /* 0x000fe400078e10ff */
[----:B------:R-:W-:Y:S02]  /*2990*/  IADD3 R25, PT, PT, R27, 0x1, RZ ;  /* 0x000000011b197810 */ /* 0x000fe40007ffe0ff */
[----:B------:R-:W-:Y:S01]  /*29a0*/  IADD3 R17, PT, PT, R19, 0x1, RZ ;  /* 0x0000000113117810 */ /* 0x000fe20007ffe0ff */
[----:B------:R-:W1:Y:S02]  /*29b0*/  LDC.64 R12, c[0x0][0x388] ;  /* 0x0000e200ff0c7b82 */ /* 0x000e640000000a00 */
[----:B0-----:R-:W-:-:S06]  /*29c0*/  IMAD.WIDE.U32 R24, R25, 0x4, R14 ;  /* 0x0000000419187825 */ /* 0x001fcc00078e000e */
[----:B------:R0:W2:Y:S01]  /*29d0*/  LDG.E R24, desc[UR8][R24.64] ;  /* 0x0000000818187981 */ /* 0x0000a2000c1e1900 */
[----:B-1----:R-:W-:-:S05]  /*29e0*/  IMAD.WIDE.U32 R16, R17, 0x4, R12 ;  /* 0x0000000411107825 */ /* 0x002fca00078e000c */
[----:B------:R1:W2:Y:S01]  /*29f0*/  LDG.E R22, desc[UR8][R16.64] ;  /* 0x0000000810167981 */ /* 0x0002a2000c1e1900 */
[----:B------:R-:W-:-:S05]  /*2a00*/  IADD3 R29, PT, PT, R27, 0x2, RZ ;  /* 0x000000021b1d7810 */ /* 0x000fca0007ffe0ff */
[----:B------:R-:W-:Y:S01]  /*2a10*/  IMAD.WIDE.U32 R28, R29, 0x4, R14 ;  /* 0x000000041d1c7825 */ /* 0x000fe200078e000e */
[----:B0-----:R-:W-:-:S04]  /*2a20*/  IADD3 R25, PT, PT, R19, 0x2, RZ ;  /* 0x0000000213197810 */ /* 0x001fc80007ffe0ff */
[----:B------:R0:W3:Y:S01]  /*2a30*/  LDG.E R21, desc[UR8][R28.64] ;  /* 0x000000081c157981 */ /* 0x0000e2000c1e1900 */
[----:B-1----:R-:W-:-:S05]  /*2a40*/  IMAD.WIDE.U32 R16, R27, 0x4, R14 ;  /* 0x000000041b107825 */ /* 0x002fca00078e000e */
[----:B------:R1:W4:Y:S01]  /*2a50*/  LDG.E R18, desc[UR8][R16.64] ;  /* 0x0000000810127981 */ /* 0x000322000c1e1900 */
[----:B0-----:R-:W-:-:S06]  /*2a60*/  IMAD.WIDE.U32 R28, R19, 0x4, R12 ;  /* 0x00000004131c7825 */ /* 0x001fcc00078e000c */
[----:B------:R-:W4:Y:S01]  /*2a70*/  LDG.E R29, desc[UR8][R28.64] ;  /* 0x000000081c1d7981 */ /* 0x000f22000c1e1900 */
[----:B--2---:R-:W-:Y:S01]  /*2a80*/  FADD R22, R24, -R22 ;  /* 0x8000001618167221 */ /* 0x004fe20000000000 */
[----:B------:R-:W-:-:S06]  /*2a90*/  IMAD.WIDE.U32 R24, R25, 0x4, R12 ;  /* 0x0000000419187825 */ /* 0x000fcc00078e000c */
[----:B------:R-:W3:Y:S01]  /*2aa0*/  LDG.E R24, desc[UR8][R24.64] ;  /* 0x0000000818187981 */ /* 0x000ee2000c1e1900 */
[----:B------:R-:W-:Y:S01]  /*2ab0*/  FMUL R22, R22, R22 ;  /* 0x0000001616167220 */ /* 0x000fe20000400000 */
[----:B-1----:R-:W-:Y:S01]  /*2ac0*/  IADD3 R17, PT, PT, R27, 0x3, RZ ;  /* 0x000000031b117810 */ /* 0x002fe20007ffe0ff */
[----:B----4-:R-:W-:-:S04]  /*2ad0*/  FADD R18, R18, -R29 ;  /* 0x8000001d12127221 */ /* 0x010fc80000000000 */
[----:B------:R-:W-:Y:S01]  /*2ae0*/  FFMA R22, R18, R18, R22 ;  /* 0x0000001212167223 */ /* 0x000fe20000000016 */
[----:B------:R-:W-:Y:S01]  /*2af0*/  IADD3 R18, PT, PT, R27, 0x4, RZ ;  /* 0x000000041b127810 */ /* 0x000fe20007ffe0ff */
[----:B------:R-:W-:-:S04]  /*2b00*/  IMAD.WIDE.U32 R16, R17, 0x4, R14 ;  /* 0x0000000411107825 */ /* 0x000fc800078e000e */
[----:B------:R-:W-:Y:S02]  /*2b10*/  IMAD.WIDE.U32 R28, R18, 0x4, R14 ;  /* 0x00000004121c7825 */ /* 0x000fe400078e000e */
[----:B------:R0:W2:Y:S04]  /*2b20*/  LDG.E R18, desc[UR8][R16.64] ;  /* 0x0000000810127981 */ /* 0x0000a8000c1e1900 */
[----:B------:R-:W4:Y:S01]  /*2b30*/  LDG.E R28, desc[UR8][R28.64] ;  /* 0x000000081c1c7981 */ /* 0x000f22000c1e1900 */
[----:B---3--:R-:W-:-:S04]  /*2b40*/  FADD R21, R21, -R24 ;  /* 0x8000001815157221 */ /* 0x008fc80000000000 */
[----:B------:R-:W-:Y:S01]  /*2b50*/  FFMA R22, R21, R21, R22 ;  /* 0x0000001515167223 */ /* 0x000fe20000000016 */
[----:B------:R-:W-:-:S05]  /*2b60*/  IADD3 R21, PT, PT, R19, 0x3, RZ ;  /* 0x0000000313157810 */ /* 0x000fca0007ffe0ff */
[----:B------:R-:W-:Y:S01]  /*2b70*/  IMAD.WIDE.U32 R24, R21, 0x4, R12 ;  /* 0x0000000415187825 */ /* 0x000fe200078e000c */
[----:B------:R-:W-:-:S05]  /*2b80*/  IADD3 R21, PT, PT, R19, 0x4, RZ ;  /* 0x0000000413157810 */ /* 0x000fca0007ffe0ff */
[----:B------:R-:W2:Y:S01]  /*2b90*/  LDG.E R25, desc[UR8][R24.64] ;  /* 0x0000000818197981 */ /* 0x000ea2000c1e1900 */
[----:B0-----:R-:W-:-:S05]  /*2ba0*/  IMAD.WIDE.U32 R16, R21, 0x4, R12 ;  /* 0x0000000415107825 */ /* 0x001fca00078e000c */
[----:B------:R0:W4:Y:S01]  /*2bb0*/  LDG.E R21, desc[UR8][R16.64] ;  /* 0x0000000810157981 */ /* 0x000122000c1e1900 */
[----:B--2---:R-:W-:Y:S01]  /*2bc0*/  FADD R25, R18, -R25 ;  /* 0x8000001912197221 */ /* 0x004fe20000000000 */
[----:B------:R-:W-:-:S05]  /*2bd0*/  IADD3 R18, PT, PT, R27, 0x5, RZ ;  /* 0x000000051b127810 */ /* 0x000fca0007ffe0ff */
[----:B0-----:R-:W-:Y:S01]  /*2be0*/  IMAD.WIDE.U32 R16, R18, 0x4, R14 ;  /* 0x0000000412107825 */ /* 0x001fe200078e000e */
[----:B------:R-:W-:-:S03]  /*2bf0*/  IADD3 R18, PT, PT, R19, 0x5, RZ ;  /* 0x0000000513127810 */ /* 0x000fc60007ffe0ff */
[----:B----4-:R-:W-:Y:S02]  /*2c00*/  FADD R24, R28, -R21 ;  /* 0x800000151c187221 */ /* 0x010fe40000000000 */
[----:B------:R0:W2:Y:S01]  /*2c10*/  LDG.E R21, desc[UR8][R16.64] ;  /* 0x0000000810157981 */ /* 0x0000a2000c1e1900 */
[----:B------:R-:W-:Y:S01]  /*2c20*/  IMAD.WIDE.U32 R28, R18, 0x4, R12 ;  /* 0x00000004121c7825 */ /* 0x000fe200078e000c */
[C---:B------:R-:W-:Y:S02]  /*2c30*/  IADD3 R18, PT, PT, R27.reuse, 0x6, RZ ;  /* 0x000000061b127810 */ /* 0x040fe40007ffe0ff */
[----:B------:R-:W-:-:S03]  /*2c40*/  IADD3 R27, PT, PT, R27, 0x7, RZ ;  /* 0x000000071b1b7810 */ /* 0x000fc60007ffe0ff */
[----:B------:R1:W2:Y:S01]  /*2c50*/  LDG.E R28, desc[UR8][R28.64] ;  /* 0x000000081c1c7981 */ /* 0x0002a2000c1e1900 */
[----:B0-----:R-:W-:Y:S01]  /*2c60*/  IMAD.WIDE.U32 R16, R18, 0x4, R14 ;  /* 0x0000000412107825 */ /* 0x001fe200078e000e */
[C---:B------:R-:W-:Y:S02]  /*2c70*/  IADD3 R18, PT, PT, R19.reuse, 0x6, RZ ;  /* 0x0000000613127810 */ /* 0x040fe40007ffe0ff */
[----:B-1----:R-:W-:-:S03]  /*2c80*/  IADD3 R29, PT, PT, R19, 0x7, RZ ;  /* 0x00000007131d7810 */ /* 0x002fc60007ffe0ff */
[----:B------:R-:W-:-:S04]  /*2c90*/  IMAD.WIDE.U32 R18, R18, 0x4, R12 ;  /* 0x0000000412127825 */ /* 0x000fc800078e000c */
[----:B------:R-:W-:Y:S02]  /*2ca0*/  IMAD.WIDE.U32 R14, R27, 0x4, R14 ;  /* 0x000000041b0e7825 */ /* 0x000fe400078e000e */
[----:B------:R-:W3:Y:S02]  /*2cb0*/  LDG.E R27, desc[UR8][R16.64] ;  /* 0x00000008101b7981 */ /* 0x000ee4000c1e1900 */
[----:B------:R-:W-:Y:S02]  /*2cc0*/  IMAD.WIDE.U32 R12, R29, 0x4, R12 ;  /* 0x000000041d0c7825 */ /* 0x000fe400078e000c */
[----:B------:R-:W3:Y:S04]  /*2cd0*/  LDG.E R18, desc[UR8][R18.64] ;  /* 0x0000000812127981 */ /* 0x000ee8000c1e1900 */
[----:B------:R-:W4:Y:S04]  /*2ce0*/  LDG.E R14, desc[UR8][R14.64] ;  /* 0x000000080e0e7981 */ /* 0x000f28000c1e1900 */
[----:B------:R-:W4:Y:S01]  /*2cf0*/  LDG.E R13, desc[UR8][R12.64] ;  /* 0x000000080c0d7981 */ /* 0x000f22000c1e1900 */
[----:B------:R-:W-:-:S04]  /*2d00*/  FFMA R25, R25, R25, R22 ;  /* 0x0000001919197223 */ /* 0x000fc80000000016 */
[----:B------:R-:W-:Y:S01]  /*2d10*/  FADD R25, R26, R25 ;  /* 0x000000191a197221 */ /* 0x000fe20000000000 */
[----:B------:R-:W-:Y:S01]  /*2d20*/  IADD3 R23, PT, PT, R23, 0x2, RZ ;  /* 0x0000000217177810 */ /* 0x000fe20007ffe0ff */
[----:B--2---:R-:W-:-:S04]  /*2d30*/  FADD R21, R21, -R28 ;  /* 0x8000001c15157221 */ /* 0x004fc80000000000 */
[----:B------:R-:W-:-:S04]  /*2d40*/  FMUL R21, R21, R21 ;  /* 0x0000001515157220 */ /* 0x000fc80000400000 */
[----:B------:R-:W-:Y:S01]  /*2d50*/  FFMA R24, R24, R24, R21 ;  /* 0x0000001818187223 */ /* 0x000fe20000000015 */
[----:B---3--:R-:W-:-:S04]  /*2d60*/  FADD R27, R27, -R18 ;  /* 0x800000121b1b7221 */ /* 0x008fc80000000000 */
[----:B------:R-:W-:Y:S01]  /*2d70*/  FFMA R27, R27, R27, R24 ;  /* 0x0000001b1b1b7223 */ /* 0x000fe20000000018 */
[----:B----4-:R-:W-:-:S04]  /*2d80*/  FADD R16, R14, -R13 ;  /* 0x8000000d0e107221 */ /* 0x010fc80000000000 */
[----:B------:R-:W-:-:S04]  /*2d90*/  FFMA R16, R16, R16, R27 ;  /* 0x0000001010107223 */ /* 0x000fc8000000001b */
[----:B------:R-:W-:-:S07]  /*2da0*/  FADD R26, R25, R16 ;  /* 0x00000010191a7221 */ /* 0x000fce0000000000 */
.L_x_73:
[----:B------:R-:W-:Y:S05]  /*2db0*/  @!P3 BRA `(.L_x_72) ;  /* 0x00000000008cb947 */ /* 0x000fea0003800000 */
[----:B------:R-:W0:Y:S01]  /*2dc0*/  LDC.64 R14, c[0x0][0x380] ;  /* 0x0000e000ff0e7b82 */ /* 0x000e220000000a00 */
[C---:B------:R-:W-:Y:S02]  /*2dd0*/  LEA R17, R23.reuse, R4, 0x2 ;  /* 0x0000000417117211 */ /* 0x040fe400078e10ff */
[----:B------:R-:W-:Y:S02]  /*2de0*/  LEA R27, R23, R20, 0x2 ;  /* 0x00000014171b7211 */ /* 0x000fe400078e10ff */
[C---:B------:R-:W-:Y:S02]  /*2df0*/  IADD3 R19, PT, PT, R17.reuse, 0x1, RZ ;  /* 0x0000000111137810 */ /* 0x040fe40007ffe0ff */
[C---:B------:R-:W-:Y:S01]  /*2e00*/  IADD3 R25, PT, PT, R17.reuse, 0x2, RZ ;  /* 0x0000000211197810 */ /* 0x040fe20007ffe0ff */
[----:B------:R-:W1:Y:S01]  /*2e10*/  LDC.64 R12, c[0x0][0x388] ;  /* 0x0000e200ff0c7b82 */ /* 0x000e620000000a00 */
[----:B------:R-:W-:Y:S02]  /*2e20*/  IADD3 R22, PT, PT, R17, 0x3, RZ ;  /* 0x0000000311167810 */ /* 0x000fe40007ffe0ff */
[----:B------:R-:W-:Y:S01]  /*2e30*/  IADD3 R23, PT, PT, R27, 0x1, RZ ;  /* 0x000000011b177810 */ /* 0x000fe20007ffe0ff */
[----:B0-----:R-:W-:-:S04]  /*2e40*/  IMAD.WIDE.U32 R28, R17, 0x4, R14 ;  /* 0x00000004111c7825 */ /* 0x001fc800078e000e */
[--C-:B------:R-:W-:Y:S01]  /*2e50*/  IMAD.WIDE.U32 R18, R19, 0x4, R14.reuse ;  /* 0x0000000413127825 */ /* 0x100fe200078e000e */
[----:B------:R0:W2:Y:S03]  /*2e60*/  LDG.E R21, desc[UR8][R28.64] ;  /* 0x000000081c157981 */ /* 0x0000a6000c1e1900 */
[--C-:B------:R-:W-:Y:S02]  /*2e70*/  IMAD.WIDE.U32 R16, R25, 0x4, R14.reuse ;  /* 0x0000000419107825 */ /* 0x100fe400078e000e */
[----:B------:R-:W3:Y:S02]  /*2e80*/  LDG.E R18, desc[UR8][R18.64] ;  /* 0x0000000812127981 */ /* 0x000ee4000c1e1900 */
[----:B------:R-:W-:Y:S02]  /*2e90*/  IMAD.WIDE.U32 R14, R22, 0x4, R14 ;  /* 0x00000004160e7825 */ /* 0x000fe400078e000e */
[----:B------:R-:W4:Y:S02]  /*2ea0*/  LDG.E R16, desc[UR8][R16.64] ;  /* 0x0000000810107981 */ /* 0x000f24000c1e1900 */
[--C-:B-1----:R-:W-:Y:S01]  /*2eb0*/  IMAD.WIDE.U32 R22, R23, 0x4, R12.reuse ;  /* 0x0000000417167825 */ /* 0x102fe200078e000c */
[C---:B0-----:R-:W-:Y:S01]  /*2ec0*/  IADD3 R29, PT, PT, R27.reuse, 0x2, RZ ;  /* 0x000000021b1d7810 */ /* 0x041fe20007ffe0ff */
[----:B------:R-:W5:Y:S02]  /*2ed0*/  LDG.E R14, desc[UR8][R14.64] ;  /* 0x000000080e0e7981 */ /* 0x000f64000c1e1900 */
[----:B------:R-:W-:-:S02]  /*2ee0*/  IMAD.WIDE.U32 R24, R27, 0x4, R12 ;  /* 0x000000041b187825 */ /* 0x000fc400078e000c */
[----:B------:R-:W3:Y:S01]  /*2ef0*/  LDG.E R23, desc[UR8][R22.64] ;  /* 0x0000000816177981 */ /* 0x000ee2000c1e1900 */
[----:B------:R-:W-:Y:S01]  /*2f00*/  IADD3 R27, PT, PT, R27, 0x3, RZ ;  /* 0x000000031b1b7810 */ /* 0x000fe20007ffe0ff */
[--C-:B------:R-:W-:Y:S02]  /*2f10*/  IMAD.WIDE.U32 R28, R29, 0x4, R12.reuse ;  /* 0x000000041d1c7825 */ /* 0x100fe400078e000c */
[----:B------:R-:W2:Y:S02]  /*2f20*/  LDG.E R24, desc[UR8][R24.64] ;  /* 0x0000000818187981 */ /* 0x000ea4000c1e1900 */
[----:B------:R-:W-:Y:S02]  /*2f30*/  IMAD.WIDE.U32 R12, R27, 0x4, R12 ;  /* 0x000000041b0c7825 */ /* 0x000fe400078e000c */
[----:B------:R-:W4:Y:S04]  /*2f40*/  LDG.E R29, desc[UR8][R28.64] ;  /* 0x000000081c1d7981 */ /* 0x000f28000c1e1900 */
[----:B------:R-:W5:Y:S01]  /*2f50*/  LDG.E R13, desc[UR8][R12.64] ;  /* 0x000000080c0d7981 */ /* 0x000f62000c1e1900 */
[----:B---3--:R-:W-:Y:S01]  /*2f60*/  FADD R18, R18, -R23 ;  /* 0x8000001712127221 */ /* 0x008fe20000000000 */
[----:B--2---:R-:W-:-:S03]  /*2f70*/  FADD R21, R21, -R24 ;  /* 0x8000001815157221 */ /* 0x004fc60000000000 */
[----:B------:R-:W-:-:S04]  /*2f80*/  FMUL R18, R18, R18 ;  /* 0x0000001212127220 */ /* 0x000fc80000400000 */
[----:B------:R-:W-:Y:S01]  /*2f90*/  FFMA R21, R21, R21, R18 ;  /* 0x0000001515157223 */ /* 0x000fe20000000012 */
[----:B----4-:R-:W-:Y:S01]  /*2fa0*/  FADD R18, R16, -R29 ;  /* 0x8000001d10127221 */ /* 0x010fe20000000000 */
[----:B-----5:R-:W-:-:S03]  /*2fb0*/  FADD R19, R14, -R13 ;  /* 0x8000000d0e137221 */ /* 0x020fc60000000000 */
[----:B------:R-:W-:-:S04]  /*2fc0*/  FFMA R18, R18, R18, R21 ;  /* 0x0000001212127223 */ /* 0x000fc80000000015 */
[----:B------:R-:W-:-:S04]  /*2fd0*/  FFMA R19, R19, R19, R18 ;  /* 0x0000001313137223 */ /* 0x000fc80000000012 */
[----:B------:R-:W-:-:S07]  /*2fe0*/  FADD R26, R26, R19 ;  /* 0x000000131a1a7221 */ /* 0x000fce0000000000 */
.L_x_72:
[----:B------:R-:W-:Y:S02]  /*2ff0*/  LOP3.LUT P3, RZ, R8, 0x7, RZ, 0xc0, !PT ;  /* 0x0000000708ff7812 */ /* 0x000fe4000786c0ff */
[----:B------:R-:W-:Y:S01]  /*3000*/  MOV R21, R3 ;  /* 0x0000000300157202 */ /* 0x000fe20000000f00 */
[----:B------:R-:W-:Y:S10]  /*3010*/  @P0 BRA `(.L_x_74) ;  /* 0x0000000400200947 */ /* 0x000ff40003800000 */
[----:B------:R-:W-:Y:S01]  /*3020*/  MOV R21, R3 ;  /* 0x0000000300157202 */ /* 0x000fe20000000f00 */
[----:B------:R-:W-:-:S06]  /*3030*/  UMOV UR4, URZ ;  /* 0x000000ff00047c82 */ /* 0x000fcc0008000000 */
.L_x_75:
[----:B------:R-:W0:Y:S01]  /*3040*/  LDC.64 R12, c[0x0][0x388] ;  /* 0x0000e200ff0c7b82 */ /* 0x000e220000000a00 */
[-C--:B------:R-:W-:Y:S02]  /*3050*/  IADD3 R19, PT, PT, R20, R21.reuse, RZ ;  /* 0x0000001514137210 */ /* 0x080fe40007ffe0ff */
[----:B------:R-:W-:-:S05]  /*3060*/  IADD3 R17, PT, PT, R4, R21, RZ ;  /* 0x0000001504117210 */ /* 0x000fca0007ffe0ff */
[----:B------:R-:W1:Y:S01]  /*3070*/  LDC.64 R14, c[0x0][0x380] ;  /* 0x0000e000ff0e7b82 */ /* 0x000e620000000a00 */
[----:B------:R-:W-:Y:S02]  /*3080*/  IADD3 R25, PT, PT, R17, 0x1, RZ ;  /* 0x0000000111197810 */ /* 0x000fe40007ffe0ff */
[C---:B------:R-:W-:Y:S01]  /*3090*/  IADD3 R27, PT, PT, R19.reuse, 0x1, RZ ;  /* 0x00000001131b7810 */ /* 0x040fe20007ffe0ff */
[----:B0-----:R-:W-:-:S06]  /*30a0*/  IMAD.WIDE.U32 R28, R19, 0x4, R12 ;  /* 0x00000004131c7825 */ /* 0x001fcc00078e000c */
[----:B------:R-:W2:Y:S01]  /*30b0*/  LDG.E R29, desc[UR8][R28.64] ;  /* 0x000000081c1d7981 */ /* 0x000ea2000c1e1900 */
[----:B-1----:R-:W-:-:S05]  /*30c0*/  IMAD.WIDE.U32 R22, R17, 0x4, R14 ;  /* 0x0000000411167825 */ /* 0x002fca00078e000e */
[----:B------:R0:W2:Y:S01]  /*30d0*/  LDG.E R16, desc[UR8][R22.64] ;  /* 0x0000000816107981 */ /* 0x0000a2000c1e1900 */
[----:B------:R-:W-:-:S06]  /*30e0*/  IMAD.WIDE.U32 R24, R25, 0x4, R14 ;  /* 0x0000000419187825 */ /* 0x000fcc00078e000e */
[----:B------:R1:W3:Y:S01]  /*30f0*/  LDG.E R24, desc[UR8][R24.64] ;  /* 0x0000000818187981 */ /* 0x0002e2000c1e1900 */
[----:B0-----:R-:W-:-:S06]  /*3100*/  IMAD.WIDE.U32 R22, R27, 0x4, R12 ;  /* 0x000000041b167825 */ /* 0x001fcc00078e000c */
[----:B------:R-:W3:Y:S01]  /*3110*/  LDG.E R23, desc[UR8][R22.64] ;  /* 0x0000000816177981 */ /* 0x000ee2000c1e1900 */
[C---:B-1----:R-:W-:Y:S01]  /*3120*/  IADD3 R25, PT, PT, R17.reuse, 0x2, RZ ;  /* 0x0000000211197810 */ /* 0x042fe20007ffe0ff */
[----:B--2---:R-:W-:Y:S01]  /*3130*/  FADD R27, R16, -R29 ;  /* 0x8000001d101b7221 */ /* 0x004fe20000000000 */
[----:B------:R-:W-:-:S03]  /*3140*/  IADD3 R29, PT, PT, R17, 0x3, RZ ;  /* 0x00000003111d7810 */ /* 0x000fc60007ffe0ff */
[----:B------:R-:W-:Y:S02]  /*3150*/  FFMA R18, R27, R27, R26 ;  /* 0x0000001b1b127223 */ /* 0x000fe4000000001a */
[----:B------:R-:W-:Y:S01]  /*3160*/  IMAD.WIDE.U32 R26, R29, 0x4, R14 ;  /* 0x000000041d1a7825 */ /* 0x000fe200078e000e */
[----:B------:R-:W-:-:S05]  /*3170*/  IADD3 R29, PT, PT, R19, 0x2, RZ ;  /* 0x00000002131d7810 */ /* 0x000fca0007ffe0ff */
[----:B------:R0:W2:Y:S01]  /*3180*/  LDG.E R26, desc[UR8][R26.64] ;  /* 0x000000081a1a7981 */ /* 0x0000a2000c1e1900 */
[----:B---3--:R-:W-:Y:S01]  /*3190*/  FADD R16, R24, -R23 ;  /* 0x8000001718107221 */ /* 0x008fe20000000000 */
[----:B------:R-:W-:-:S04]  /*31a0*/  IMAD.WIDE.U32 R22, R25, 0x4, R14 ;  /* 0x0000000419167825 */ /* 0x000fc800078e000e */
[--C-:B------:R-:W-:Y:S01]  /*31b0*/  IMAD.WIDE.U32 R24, R29, 0x4, R12.reuse ;  /* 0x000000041d187825 */ /* 0x100fe200078e000c */
[----:B------:R-:W-:Y:S01]  /*31c0*/  IADD3 R29, PT, PT, R19, 0x3, RZ ;  /* 0x00000003131d7810 */ /* 0x000fe20007ffe0ff */
[----:B------:R1:W3:Y:S04]  /*31d0*/  LDG.E R22, desc[UR8][R22.64] ;  /* 0x0000000816167981 */ /* 0x0002e8000c1e1900 */
[----:B------:R-:W-:Y:S01]  /*31e0*/  IMAD.WIDE.U32 R28, R29, 0x4, R12 ;  /* 0x000000041d1c7825 */ /* 0x000fe200078e000c */
[----:B------:R-:W3:Y:S05]  /*31f0*/  LDG.E R25, desc[UR8][R24.64] ;  /* 0x0000000818197981 */ /* 0x000eea000c1e1900 */
[----:B------:R-:W2:Y:S01]  /*3200*/  LDG.E R29, desc[UR8][R28.64] ;  /* 0x000000081c1d7981 */ /* 0x000ea2000c1e1900 */
[----:B------:R-:W-:Y:S01]  /*3210*/  FFMA R18, R16, R16, R18 ;  /* 0x0000001010127223 */ /* 0x000fe20000000012 */
[----:B0-----:R-:W-:-:S02]  /*3220*/  IADD3 R27, PT, PT, R17, 0x4, RZ ;  /* 0x00000004111b7810 */ /* 0x001fc40007ffe0ff */
[----:B-1----:R-:W-:Y:S01]  /*3230*/  IADD3 R23, PT, PT, R19, 0x4, RZ ;  /* 0x0000000413177810 */ /* 0x002fe20007ffe0ff */
[----:B---3--:R-:W-:-:S04]  /*3240*/  FADD R16, R22, -R25 ;  /* 0x8000001916107221 */ /* 0x008fc80000000000 */
[----:B------:R-:W-:Y:S01]  /*3250*/  FFMA R18, R16, R16, R18 ;  /* 0x0000001010127223 */ /* 0x000fe20000000012 */
[----:B--2---:R-:W-:Y:S01]  /*3260*/  FADD R29, R26, -R29 ;  /* 0x8000001d1a1d7221 */ /* 0x004fe20000000000 */
[----:B------:R-:W-:-:S03]  /*3270*/  IADD3 R16, PT, PT, R17, 0x5, RZ ;  /* 0x0000000511107810 */ /* 0x000fc60007ffe0ff */
[----:B------:R-:W-:Y:S02]  /*3280*/  FFMA R25, R29, R29, R18 ;  /* 0x0000001d1d197223 */ /* 0x000fe40000000012 */
[----:B------:R-:W-:Y:S01]  /*3290*/  IMAD.WIDE.U32 R28, R16, 0x4, R14 ;  /* 0x00000004101c7825 */ /* 0x000fe200078e000e */
[----:B------:R-:W-:-:S04]  /*32a0*/  IADD3 R16, PT, PT, R19, 0x5, RZ ;  /* 0x0000000513107810 */ /* 0x000fc80007ffe0ff */
[----:B------:R0:W2:Y:S01]  /*32b0*/  LDG.E R24, desc[UR8][R28.64] ;  /* 0x000000081c187981 */ /* 0x0000a2000c1e1900 */
[----:B------:R-:W-:Y:S01]  /*32c0*/  IADD3 R18, PT, PT, R17, 0x7, RZ ;  /* 0x0000000711127810 */ /* 0x000fe20007ffe0ff */
[----:B------:R-:W-:-:S04]  /*32d0*/  IMAD.WIDE.U32 R26, R27, 0x4, R14 ;  /* 0x000000041b1a7825 */ /* 0x000fc800078e000e */
[--C-:B------:R-:W-:Y:S02]  /*32e0*/  IMAD.WIDE.U32 R22, R23, 0x4, R12.reuse ;  /* 0x0000000417167825 */ /* 0x100fe400078e000c */
[----:B------:R1:W3:Y:S02]  /*32f0*/  LDG.E R27, desc[UR8][R26.64] ;  /* 0x000000081a1b7981 */ /* 0x0002e4000c1e1900 */
[----:B0-----:R-:W-:Y:S01]  /*3300*/  IMAD.WIDE.U32 R28, R16, 0x4, R12 ;  /* 0x00000004101c7825 */ /* 0x001fe200078e000c */
[----:B------:R-:W-:Y:S01]  /*3310*/  IADD3 R16, PT, PT, R17, 0x6, RZ ;  /* 0x0000000611107810 */ /* 0x000fe20007ffe0ff */
[----:B------:R-:W3:Y:S04]  /*3320*/  LDG.E R22, desc[UR8][R22.64] ;  /* 0x0000000816167981 */ /* 0x000ee8000c1e1900 */
[----:B------:R-:W-:-:S04]  /*3330*/  IMAD.WIDE.U32 R16, R16, 0x4, R14 ;  /* 0x0000000410107825 */ /* 0x000fc800078e000e */
[----:B------:R-:W-:Y:S01]  /*3340*/  IMAD.WIDE.U32 R14, R18, 0x4, R14 ;  /* 0x00000004120e7825 */ /* 0x000fe200078e000e */
[C---:B------:R-:W-:Y:S01]  /*3350*/  IADD3 R18, PT, PT, R19.reuse, 0x6, RZ ;  /* 0x0000000613127810 */ /* 0x040fe20007ffe0ff */
[----:B------:R-:W2:Y:S01]  /*3360*/  LDG.E R23, desc[UR8][R28.64] ;  /* 0x000000081c177981 */ /* 0x000ea2000c1e1900 */
[----:B-1----:R-:W-:-:S03]  /*3370*/  IADD3 R26, PT, PT, R19, 0x7, RZ ;  /* 0x00000007131a7810 */ /* 0x002fc60007ffe0ff */
[--C-:B------:R-:W-:Y:S01]  /*3380*/  IMAD.WIDE.U32 R18, R18, 0x4, R12.reuse ;  /* 0x0000000412127825 */ /* 0x100fe200078e000c */
[----:B------:R-:W4:Y:S03]  /*3390*/  LDG.E R16, desc[UR8][R16.64] ;  /* 0x0000000810107981 */ /* 0x000f26000c1e1900 */
[----:B------:R-:W-:Y:S01]  /*33a0*/  IMAD.WIDE.U32 R12, R26, 0x4, R12 ;  /* 0x000000041a0c7825 */ /* 0x000fe200078e000c */
[----:B------:R-:W5:Y:S04]  /*33b0*/  LDG.E R14, desc[UR8][R14.64] ;  /* 0x000000080e0e7981 */ /* 0x000f68000c1e1900 */
[----:B------:R-:W4:Y:S04]  /*33c0*/  LDG.E R19, desc[UR8][R18.64] ;  /* 0x0000000812137981 */ /* 0x000f28000c1e1900 */
[----:B------:R-:W5:Y:S01]  /*33d0*/  LDG.E R13, desc[UR8][R12.64] ;  /* 0x000000080c0d7981 */ /* 0x000f62000c1e1900 */
[----:B------:R-:W-:-:S06]  /*33e0*/  UIADD3 UR4, UPT, UPT, UR4, 0x8, URZ ;  /* 0x0000000804047890 */ /* 0x000fcc000fffe0ff */
[----:B------:R-:W-:Y:S02]  /*33f0*/  ISETP.NE.AND P2, PT, R11, UR4, PT ;  /* 0x000000040b007c0c */ /* 0x000fe4000bf45270 */
[----:B------:R-:W-:Y:S01]  /*3400*/  IADD3 R21, PT, PT, R21, 0x8, RZ ;  /* 0x0000000815157810 */ /* 0x000fe20007ffe0ff */
[----:B---3--:R-:W-:-:S04]  /*3410*/  FADD R22, R27, -R22 ;  /* 0x800000161b167221 */ /* 0x008fc80000000000 */
[----:B------:R-:W-:Y:S01]  /*3420*/  FFMA R25, R22, R22, R25 ;  /* 0x0000001616197223 */ /* 0x000fe20000000019 */
[----:B--2---:R-:W-:-:S04]  /*3430*/  FADD R24, R24, -R23 ;  /* 0x8000001718187221 */ /* 0x004fc80000000000 */
[----:B------:R-:W-:Y:S01]  /*3440*/  FFMA R25, R24, R24, R25 ;  /* 0x0000001818197223 */ /* 0x000fe20000000019 */
[----:B----4-:R-:W-:Y:S01]  /*3450*/  FADD R16, R16, -R19 ;  /* 0x8000001310107221 */ /* 0x010fe20000000000 */
[----:B-----5:R-:W-:-:S03]  /*3460*/  FADD R26, R14, -R13 ;  /* 0x8000000d0e1a7221 */ /* 0x020fc60000000000 */
[----:B------:R-:W-:-:S04]  /*3470*/  FFMA R25, R16, R16, R25 ;  /* 0x0000001010197223 */ /* 0x000fc80000000019 */
[----:B------:R-:W-:Y:S01]  /*3480*/  FFMA R26, R26, R26, R25 ;  /* 0x0000001a1a1a7223 */ /* 0x000fe20000000019 */
[----:B------:R-:W-:Y:S06]  /*3490*/  @P2 BRA `(.L_x_75) ;  /* 0xfffffff800e82947 */ /* 0x000fec000383ffff */
.L_x_74:
[----:B------:R-:W-:Y:S05]  /*34a0*/  @!P3 BRA `(.L_x_76) ;  /* 0x000000040014b947 */ /* 0x000fea0003800000 */
[----:B------:R-:W-:Y:S01]  /*34b0*/  ISETP.NE.AND P2, PT, R10, RZ, PT ;  /* 0x000000ff0a00720c */ /* 0x000fe20003f45270 */
[----:B------:R-:W-:-:S12]  /*34c0*/  @!P1 BRA `(.L_x_77) ;  /* 0x00000000008c9947 */ /* 0x000fd80003800000 */
[----:B------:R-:W0:Y:S01]  /*34d0*/  LDC.64 R16, c[0x0][0x380] ;  /* 0x0000e000ff107b82 */ /* 0x000e220000000a00 */
[-C--:B------:R-:W-:Y:S02]  /*34e0*/  IADD3 R15, PT, PT, R4, R21.reuse, RZ ;  /* 0x00000015040f7210 */ /* 0x080fe40007ffe0ff */
[----:B------:R-:W-:Y:S02]  /*34f0*/  IADD3 R19, PT, PT, R20, R21, RZ ;  /* 0x0000001514137210 */ /* 0x000fe40007ffe0ff */
[----:B------:R-:W-:-:S03]  /*3500*/  IADD3 R29, PT, PT, R15, 0x1, RZ ;  /* 0x000000010f1d7810 */ /* 0x000fc60007ffe0ff */
[----:B------:R-:W1:Y:S01]  /*3510*/  LDC.64 R12, c[0x0][0x388] ;  /* 0x0000e200ff0c7b82 */ /* 0x000e620000000a00 */
[----:B------:R-:W-:Y:S02]  /*3520*/  IADD3 R27, PT, PT, R19, 0x1, RZ ;  /* 0x00000001131b7810 */ /* 0x000fe40007ffe0ff */
[C---:B------:R-:W-:Y:S01]  /*3530*/  IADD3 R18, PT, PT, R15.reuse, 0x3, RZ ;  /* 0x000000030f127810 */ /* 0x040fe20007ffe0ff */
[----:B0-----:R-:W-:-:S04]  /*3540*/  IMAD.WIDE.U32 R24, R15, 0x4, R16 ;  /* 0x000000040f187825 */ /* 0x001fc800078e0010 */
[----:B------:R-:W-:Y:S02]  /*3550*/  IMAD.WIDE.U32 R28, R29, 0x4, R16 ;  /* 0x000000041d1c7825 */ /* 0x000fe400078e0010 */
[----:B------:R-:W2:Y:S02]  /*3560*/  LDG.E R25, desc[UR8][R24.64] ;  /* 0x0000000818197981 */ /* 0x000ea4000c1e1900 */
[----:B-1----:R-:W-:-:S06]  /*3570*/  IMAD.WIDE.U32 R22, R19, 0x4, R12 ;  /* 0x0000000413167825 */ /* 0x002fcc00078e000c */
[----:B------:R-:W2:Y:S04]  /*3580*/  LDG.E R22, desc[UR8][R22.64] ;  /* 0x0000000816167981 */ /* 0x000ea8000c1e1900 */
[----:B------:R0:W3:Y:S02]  /*3590*/  LDG.E R24, desc[UR8][R28.64] ;  /* 0x000000081c187981 */ /* 0x0000e4000c1e1900 */
[----:B0-----:R-:W-:Y:S01]  /*35a0*/  IMAD.WIDE.U32 R28, R27, 0x4, R12 ;  /* 0x000000041b1c7825 */ /* 0x001fe200078e000c */
[----:B------:R-:W-:-:S04]  /*35b0*/  IADD3 R27, PT, PT, R15, 0x2, RZ ;  /* 0x000000020f1b7810 */ /* 0x000fc80007ffe0ff */
[----:B------:R-:W3:Y:S01]  /*35c0*/  LDG.E R23, desc[UR8][R28.64] ;  /* 0x000000081c177981 */ /* 0x000ee2000c1e1900 */
[----:B------:R-:W-:Y:S01]  /*35d0*/  IMAD.WIDE.U32 R14, R27, 0x4, R16 ;  /* 0x000000041b0e7825 */ /* 0x000fe200078e0010 */
[----:B------:R-:W-:-:S03]  /*35e0*/  IADD3 R27, PT, PT, R19, 0x2, RZ ;  /* 0x00000002131b7810 */ /* 0x000fc60007ffe0ff */
[----:B------:R-:W-:Y:S02]  /*35f0*/  IMAD.WIDE.U32 R16, R18, 0x4, R16 ;  /* 0x0000000412107825 */ /* 0x000fe400078e0010 */
        /* <DEDUP_REMOVED lines=16> */
.L_x_77:
[----:B------:R-:W-:Y:S05]  /*3700*/  @!P2 BRA `(.L_x_76) ;  /* 0x00000000007ca947 */ /* 0x000fea0003800000 */
[----:B------:R-:W0:Y:S01]  /*3710*/  LDC.64 R18, c[0x0][0x380] ;  /* 0x0000e000ff127b82 */ /* 0x000e220000000a00 */
[----:B------:R-:W-:Y:S02]  /*3720*/  ISETP.NE.AND P2, PT, R10, 0x1, PT ;  /* 0x000000010a00780c */ /* 0x000fe40003f45270 */
[----:B------:R-:W-:-:S05]  /*3730*/  LOP3.LUT P3, RZ, R6, 0x1, RZ, 0xc0, !PT ;  /* 0x0000000106ff7812 */ /* 0x000fca000786c0ff */
[----:B------:R-:W1:Y:S06]  /*3740*/  LDC.64 R16, c[0x0][0x388] ;  /* 0x0000e200ff107b82 */ /* 0x000e6c0000000a00 */
[----:B------:R-:W-:Y:S02]  /*3750*/  @P2 IADD3 R23, PT, PT, R4, R21, RZ ;  /* 0x0000001504172210 */ /* 0x000fe40007ffe0ff */
[----:B------:R-:W2:Y:S02]  /*3760*/  LDC.64 R14, c[0x0][0x380] ;  /* 0x0000e000ff0e7b82 */ /* 0x000ea40000000a00 */
[----:B------:R-:W-:-:S06]  /*3770*/  @P2 IADD3 R27, PT, PT, R23, 0x1, RZ ;  /* 0x00000001171b2810 */ /* 0x000fcc0007ffe0ff */
[----:B------:R-:W3:Y:S01]  /*3780*/  LDC.64 R12, c[0x0][0x388] ;  /* 0x0000e200ff0c7b82 */ /* 0x000ee20000000a00 */
[----:B0-----:R-:W-:Y:S01]  /*3790*/  @P2 IMAD.WIDE.U32 R24, R23, 0x4, R18 ;  /* 0x0000000417182825 */ /* 0x001fe200078e0012 */
[----:B------:R-:W-:-:S03]  /*37a0*/  @P2 IADD3 R23, PT, PT, R20, R21, RZ ;  /* 0x0000001514172210 */ /* 0x000fc60007ffe0ff */
[----:B------:R-:W-:Y:S01]  /*37b0*/  @P2 IMAD.WIDE.U32 R18, R27, 0x4, R18 ;  /* 0x000000041b122825 */ /* 0x000fe200078e0012 */
[----:B------:R-:W-:Y:S01]  /*37c0*/  @P2 IADD3 R27, PT, PT, R23, 0x1, RZ ;  /* 0x00000001171b2810 */ /* 0x000fe20007ffe0ff */
[----:B------:R-:W4:Y:S01]  /*37d0*/  @P2 LDG.E R24, desc[UR8][R24.64] ;  /* 0x0000000818182981 */ /* 0x000f22000c1e1900 */
[----:B------:R-:W-:Y:S01]  /*37e0*/  @P2 IADD3 R21, PT, PT, R21, 0x2, RZ ;  /* 0x0000000215152810 */ /* 0x000fe20007ffe0ff */
[--C-:B-1----:R-:W-:Y:S02]  /*37f0*/  @P2 IMAD.WIDE.U32 R22, R23, 0x4, R16.reuse ;  /* 0x0000000417162825 */ /* 0x102fe400078e0010 */
[----:B------:R-:W5:Y:S02]  /*3800*/  @P2 LDG.E R18, desc[UR8][R18.64] ;  /* 0x0000000812122981 */ /* 0x000f64000c1e1900 */
[----:B------:R-:W-:Y:S01]  /*3810*/  @P2 IMAD.WIDE.U32 R16, R27, 0x4, R16 ;  /* 0x000000041b102825 */ /* 0x000fe200078e0010 */
[-C--:B------:R-:W-:Y:S01]  /*3820*/  @P3 IADD3 R27, PT, PT, R20, R21.reuse, RZ ;  /* 0x00000015141b3210 */ /* 0x080fe20007ffe0ff */
[----:B------:R-:W4:Y:S01]  /*3830*/  @P2 LDG.E R23, desc[UR8][R22.64] ;  /* 0x0000000816172981 */ /* 0x000f22000c1e1900 */
[----:B------:R-:W-:-:S03]  /*3840*/  @P3 IADD3 R21, PT, PT, R4, R21, RZ ;  /* 0x0000001504153210 */ /* 0x000fc60007ffe0ff */
[----:B------:R-:W5:Y:S02]  /*3850*/  @P2 LDG.E R17, desc[UR8][R16.64] ;  /* 0x0000000810112981 */ /* 0x000f64000c1e1900 */
[----:B--2---:R-:W-:-:S04]  /*3860*/  @P3 IMAD.WIDE.U32 R14, R21, 0x4, R14 ;  /* 0x00000004150e3825 */ /* 0x004fc800078e000e */
[----:B---3--:R-:W-:Y:S02]  /*3870*/  @P3 IMAD.WIDE.U32 R12, R27, 0x4, R12 ;  /* 0x000000041b0c3825 */ /* 0x008fe400078e000c */
[----:B------:R-:W2:Y:S04]  /*3880*/  @P3 LDG.E R14, desc[UR8][R14.64] ;  /* 0x000000080e0e3981 */ /* 0x000ea8000c1e1900 */
[----:B------:R-:W2:Y:S01]  /*3890*/  @P3 LDG.E R13, desc[UR8][R12.64] ;  /* 0x000000080c0d3981 */ /* 0x000ea2000c1e1900 */
[----:B----4-:R-:W-:Y:S01]  /*38a0*/  @P2 FADD R21, R24, -R23 ;  /* 0x8000001718152221 */ /* 0x010fe20000000000 */
[----:B-----5:R-:W-:-:S03]  /*38b0*/  @P2 FADD R20, R18, -R17 ;  /* 0x8000001112142221 */ /* 0x020fc60000000000 */
[----:B------:R-:W-:-:S04]  /*38c0*/  @P2 FFMA R21, R21, R21, R26 ;  /* 0x0000001515152223 */ /* 0x000fc8000000001a */
[----:B------:R-:W-:Y:S01]  /*38d0*/  @P2 FFMA R26, R20, R20, R21 ;  /* 0x00000014141a2223 */ /* 0x000fe20000000015 */
[----:B--2---:R-:W-:-:S04]  /*38e0*/  @P3 FADD R21, R14, -R13 ;  /* 0x8000000d0e153221 */ /* 0x004fc80000000000 */
[----:B------:R-:W-:-:S07]  /*38f0*/  @P3 FFMA R26, R21, R21, R26 ;  /* 0x00000015151a3223 */ /* 0x000fce000000001a */
.L_x_76:
[----:B------:R-:W0:Y:S01]  /*3900*/  LDCU UR4, c[0x0][0x39c] ;  /* 0x00007380ff0477ac */ /* 0x000e220008000800 */
[----:B------:R-:W-:-:S04]  /*3910*/  FSETP.GEU.AND P2, PT, R26, R7, PT ;  /* 0x000000071a00720b */ /* 0x000fc80003f4e000 */
[C---:B------:R-:W-:Y:S02]  /*3920*/  SEL R2, R9.reuse, R2, !P2 ;  /* 0x0000000209027207 */ /* 0x040fe40005000000 */
[----:B------:R-:W-:Y:S02]  /*3930*/  IADD3 R9, PT, PT, R9, 0x1, RZ ;  /* 0x0000000109097810 */ /* 0x000fe40007ffe0ff */
[----:B------:R-:W-:Y:S02]  /*3940*/  FSEL R7, R26, R7, !P2 ;  /* 0x000000071a077208 */ /* 0x000fe40005000000 */
[----:B0-----:R-:W-:-:S13]  /*3950*/  ISETP.NE.AND P3, PT, R9, UR4, PT ;  /* 0x0000000409007c0c */ /* 0x001fda000bf65270 */
[----:B------:R-:W-:Y:S05]  /*3960*/  @P3 BRA `(.L_x_78) ;  /* 0xffffffe400903947 */ /* 0x000fea000383ffff */
.L_x_51:
[----:B------:R-:W0:Y:S02]  /*3970*/  LDC.64 R4, c[0x0][0x390] ;  /* 0x0000e400ff047b82 */ /* 0x000e240000000a00 */
[----:B0-----:R-:W-:-:S05]  /*3980*/  IMAD.WIDE.U32 R4, R0, 0x4, R4 ;  /* 0x0000000400047825 */ /* 0x001fca00078e0004 */
[----:B------:R-:W-:Y:S01]  /*3990*/  STG.E desc[UR8][R4.64], R2 ;  /* 0x0000000204007986 */ /* 0x000fe2000c101908 */
[----:B------:R-:W-:Y:S05]  /*39a0*/  EXIT ;  /* 0x000000000000794d */ /* 0x000fea0003800000 */
.L_x_79:
        /* <DEDUP_REMOVED lines=13> */
.L_x_85:


//--------------------- .nv.shared.update_kernel  --------------------------
	.section	.nv.shared.update_kernel,"aw",@nobits
	.sectionflags	@""
	.align	16
	.zero		1024


//--------------------- .nv.shared.reserved.0     --------------------------
	.section	.nv.shared.reserved.0,"aw",@nobits
	.weak		__nv_reservedSMEM_offset_0_alias
	.size		__nv_reservedSMEM_offset_0_alias, 0, 64
	.other		__nv_reservedSMEM_offset_0_alias,@"STO_CUDA_RESERVED_SHARED STV_DEFAULT"
__nv_reservedSMEM_offset_0_alias:
	.zero		0
	.zero		64


//--------------------- .nv.shared.reduce_kernel  --------------------------
	.section	.nv.shared.reduce_kernel,"aw",@nobits
	.sectionflags	@""
	.align	16
	.zero		1024


//--------------------- .nv.shared.assign_kernel  --------------------------
	.section	.nv.shared.assign_kernel,"aw",@nobits
	.sectionflags	@""
	.align	16
	.zero		1024


//--------------------- .nv.constant0.update_kernel --------------------------
	.section	.nv.constant0.update_kernel,"a",@progbits
	.sectionflags	@""
	.align	4
.nv.constant0.update_kernel:
	.zero		952


//--------------------- .nv.constant0.reduce_kernel --------------------------
	.section	.nv.constant0.reduce_kernel,"a",@progbits
	.sectionflags	@""
	.align	4
.nv.constant0.reduce_kernel:
	.zero		936


//--------------------- .nv.constant0.assign_kernel --------------------------
	.section	.nv.constant0.assign_kernel,"a",@progbits
	.sectionflags	@""
	.align	4
.nv.constant0.assign_kernel:
	.zero		932


//--------------------- SYMBOLS --------------------------

	.type		.nv.reservedSmem.offset0,@object
	.size		.nv.reservedSmem.offset0,0x4
	.type		.nv.reservedSmem.cap,@object
	.size		.nv.reservedSmem.cap,0x4
